	.target	sm_100a

	.elftype	@"ET_EXEC"


//--------------------- .note.nv.tkinfo           --------------------------
	.section	.note.nv.tkinfo,"",@"SHT_NOTE"
	.sectionflags	@"SHF_NOTE_NV_TKINFO"
	.tkinfo
        /*0018*/ 	.word	0x00000002
        /*0030*/ 	.string	""
        /*0030*/ 	.string	"ptxas"
        /*0030*/ 	.string	"Cuda compilation tools, release 13.0, V13.0.88"
        /*0030*/ 	.string	"Build cuda_13.0.r13.0/compiler.36424714_0"
        /*0030*/ 	.string	"-arch sm_100a -m 64 "



//--------------------- .note.nv.cuinfo           --------------------------
	.section	.note.nv.cuinfo,"",@"SHT_NOTE"
	.sectionflags	@"SHF_NOTE_NV_CUINFO"
        /*0018*/ 	.short	0x0002
        /*001a*/ 	.short	0x0064
        /*001c*/ 	.short	0x0082
	.zero		2


//--------------------- .nv.info                  --------------------------
	.section	.nv.info,"",@"SHT_CUDA_INFO"
	.align	4


	//----- nvinfo : EIATTR_REGCOUNT
	.align		4
        /*0000*/ 	.byte	0x04, 0x2f
        /*0002*/ 	.short	(.L_19 - .L_18)
	.align		4
.L_18:
        /*0004*/ 	.word	index@(_ZN7cutlass13device_kernelINS_4gemm6kernel13GemmUniversalIN4cute5tupleIJiiiiEEENS1_10collective13CollectiveMmaINS1_35MainloopSm100TmaUmmaWarpSpecializedILi5ELi2ELi4ENS5_IJNS4_1CILi1EEENSA_ILi2EEESB_EEEEENS5_IJNSA_ILi128EEESF_NSA_ILi64EEEEEENS_12float_e5m2_tENS5_IJlSB_lEEESI_SJ_NS4_8TiledMMAINS4_8MMA_AtomIJNS4_10MMA_TraitsINS4_19SM100_MMA_F8F6F4_SSEJSI_SI_fSF_SF_NS4_17integral_constantINS4_4UMMA5MajorELSQ_0EEESR_NSO_INSP_7ScaleInELSS_0EEEST_EEEEEENS4_6LayoutINS5_IJSB_SB_SB_EEENS5_IJNSA_ILi0EEESY_SY_EEEEENS5_IJNS4_10UnderscoreES11_S11_EEEEENS4_23SM90_TMA_LOAD_MULTICASTENS4_14ComposedLayoutINS4_7SwizzleILi2ELi4ELi3EEENS4_18smem_ptr_flag_bitsILi8EEENSW_INS5_IJNSA_ILi8EEESG_EEENS5_IJSG_SB_EEEEEEEvNS4_8identityENS4_13SM90_TMA_LOADES1E_vS1F_EENS_8epilogue10collective18CollectiveEpilogueINS1I_23Sm100TmaWarpSpecializedILi2ELi2ELi64ELb0ELb0EEEJSH_NS5_IJNSW_ISF_SB_EENSW_ISG_SB_EEEEESI_SJ_SI_SJ_NS1I_6fusion15FusionCallbacksIS1M_NS1Q_17LinearCombinationISI_fSI_fLNS_15FloatRoundStyleE2EEESH_S1P_JEEENS4_5SM1004TMEM4LOAD26SM100_TMEM_LOAD_32dp32b64xES1G_S1E_NS4_39AutoVectorizingCopyWithAssumedAlignmentILi128EEENS4_14SM90_TMA_STOREES1E_S21_S21_EEEvvEEEEvNT_6ParamsE)
        /*0008*/ 	.word	0x000000cf


	//----- nvinfo : EIATTR_FRAME_SIZE
	.align		4
.L_19:
        /*000c*/ 	.byte	0x04, 0x11
        /*000e*/ 	.short	(.L_21 - .L_20)
	.align		4
.L_20:
        /*0010*/ 	.word	index@($__internal_2_$__cuda_sm10x_tcgen05_guardrail_trap_unallocated_columns_being_dealloced)
        /*0014*/ 	.word	0x00000000


	//----- nvinfo : EIATTR_FRAME_SIZE
	.align		4
.L_21:
        /*0018*/ 	.byte	0x04, 0x11
        /*001a*/ 	.short	(.L_23 - .L_22)
	.align		4
.L_22:
        /*001c*/ 	.word	index@($__internal_1_$__cuda_sm10x_tcgen05_guardrail_trap_phase_invalid_during_alloc)
        /*0020*/ 	.word	0x00000000


	//----- nvinfo : EIATTR_FRAME_SIZE
	.align		4
.L_23:
        /*0024*/ 	.byte	0x04, 0x11
        /*0026*/ 	.short	(.L_25 - .L_24)
	.align		4
.L_24:
        /*0028*/ 	.word	index@($__internal_0_$__cuda_sm10x_tcgen05_guardrail_trap_col_being_dealloced_not_returned_by_alloc)
        /*002c*/ 	.word	0x00000000


	//----- nvinfo : EIATTR_FRAME_SIZE
	.align		4
.L_25:
        /*0030*/ 	.byte	0x04, 0x11
        /*0032*/ 	.short	(.L_27 - .L_26)
	.align		4
.L_26:
        /*0034*/ 	.word	index@(_ZN7cutlass13device_kernelINS_4gemm6kernel13GemmUniversalIN4cute5tupleIJiiiiEEENS1_10collective13CollectiveMmaINS1_35MainloopSm100TmaUmmaWarpSpecializedILi5ELi2ELi4ENS5_IJNS4_1CILi1EEENSA_ILi2EEESB_EEEEENS5_IJNSA_ILi128EEESF_NSA_ILi64EEEEEENS_12float_e5m2_tENS5_IJlSB_lEEESI_SJ_NS4_8TiledMMAINS4_8MMA_AtomIJNS4_10MMA_TraitsINS4_19SM100_MMA_F8F6F4_SSEJSI_SI_fSF_SF_NS4_17integral_constantINS4_4UMMA5MajorELSQ_0EEESR_NSO_INSP_7ScaleInELSS_0EEEST_EEEEEENS4_6LayoutINS5_IJSB_SB_SB_EEENS5_IJNSA_ILi0EEESY_SY_EEEEENS5_IJNS4_10UnderscoreES11_S11_EEEEENS4_23SM90_TMA_LOAD_MULTICASTENS4_14ComposedLayoutINS4_7SwizzleILi2ELi4ELi3EEENS4_18smem_ptr_flag_bitsILi8EEENSW_INS5_IJNSA_ILi8EEESG_EEENS5_IJSG_SB_EEEEEEEvNS4_8identityENS4_13SM90_TMA_LOADES1E_vS1F_EENS_8epilogue10collective18CollectiveEpilogueINS1I_23Sm100TmaWarpSpecializedILi2ELi2ELi64ELb0ELb0EEEJSH_NS5_IJNSW_ISF_SB_EENSW_ISG_SB_EEEEESI_SJ_SI_SJ_NS1I_6fusion15FusionCallbacksIS1M_NS1Q_17LinearCombinationISI_fSI_fLNS_15FloatRoundStyleE2EEESH_S1P_JEEENS4_5SM1004TMEM4LOAD26SM100_TMEM_LOAD_32dp32b64xES1G_S1E_NS4_39AutoVectorizingCopyWithAssumedAlignmentILi128EEENS4_14SM90_TMA_STOREES1E_S21_S21_EEEvvEEEEvNT_6ParamsE)
        /*0038*/ 	.word	0x00000000


	//----- nvinfo : EIATTR_MIN_STACK_SIZE
	.align		4
.L_27:
        /*003c*/ 	.byte	0x04, 0x12
        /*003e*/ 	.short	(.L_29 - .L_28)
	.align		4
.L_28:
        /*0040*/ 	.word	index@(_ZN7cutlass13device_kernelINS_4gemm6kernel13GemmUniversalIN4cute5tupleIJiiiiEEENS1_10collective13CollectiveMmaINS1_35MainloopSm100TmaUmmaWarpSpecializedILi5ELi2ELi4ENS5_IJNS4_1CILi1EEENSA_ILi2EEESB_EEEEENS5_IJNSA_ILi128EEESF_NSA_ILi64EEEEEENS_12float_e5m2_tENS5_IJlSB_lEEESI_SJ_NS4_8TiledMMAINS4_8MMA_AtomIJNS4_10MMA_TraitsINS4_19SM100_MMA_F8F6F4_SSEJSI_SI_fSF_SF_NS4_17integral_constantINS4_4UMMA5MajorELSQ_0EEESR_NSO_INSP_7ScaleInELSS_0EEEST_EEEEEENS4_6LayoutINS5_IJSB_SB_SB_EEENS5_IJNSA_ILi0EEESY_SY_EEEEENS5_IJNS4_10UnderscoreES11_S11_EEEEENS4_23SM90_TMA_LOAD_MULTICASTENS4_14ComposedLayoutINS4_7SwizzleILi2ELi4ELi3EEENS4_18smem_ptr_flag_bitsILi8EEENSW_INS5_IJNSA_ILi8EEESG_EEENS5_IJSG_SB_EEEEEEEvNS4_8identityENS4_13SM90_TMA_LOADES1E_vS1F_EENS_8epilogue10collective18CollectiveEpilogueINS1I_23Sm100TmaWarpSpecializedILi2ELi2ELi64ELb0ELb0EEEJSH_NS5_IJNSW_ISF_SB_EENSW_ISG_SB_EEEEESI_SJ_SI_SJ_NS1I_6fusion15FusionCallbacksIS1M_NS1Q_17LinearCombinationISI_fSI_fLNS_15FloatRoundStyleE2EEESH_S1P_JEEENS4_5SM1004TMEM4LOAD26SM100_TMEM_LOAD_32dp32b64xES1G_S1E_NS4_39AutoVectorizingCopyWithAssumedAlignmentILi128EEENS4_14SM90_TMA_STOREES1E_S21_S21_EEEvvEEEEvNT_6ParamsE)
        /*0044*/ 	.word	0x00000000
.L_29:


//--------------------- .nv.compat                --------------------------
	.section	.nv.compat,"",@"SHT_CUDA_COMPAT_INFO"
	.align	4
        /*0000*/ 	.byte	0x02, 0x09, 0x01, 0x00, 0x02, 0x02, 0x02, 0x00, 0x02, 0x05, 0x05, 0x00, 0x03, 0x07, 0x01, 0x01
        /*0010*/ 	.byte	0x02, 0x03, 0x01, 0x00, 0x02, 0x06, 0x01, 0x00, 0x04, 0x0b, 0x08, 0x00, 0x09, 0x00, 0x00, 0x00
        /*0020*/ 	.byte	0x00, 0x00, 0x00, 0x00


//--------------------- .nv.info._ZN7cutlass13device_kernelINS_4gemm6kernel13GemmUniversalIN4cute5tupleIJiiiiEEENS1_10collective13CollectiveMmaINS1_35MainloopSm100TmaUmmaWarpSpecializedILi5ELi2ELi4ENS5_IJNS4_1CILi1EEENSA_ILi2EEESB_EEEEENS5_IJNSA_ILi128EEESF_NSA_ILi64EEEEEENS_12float_e5m2_tENS5_IJlSB_lEEESI_SJ_NS4_8TiledMMAINS4_8MMA_AtomIJNS4_10MMA_TraitsINS4_19SM100_MMA_F8F6F4_SSEJSI_SI_fSF_SF_NS4_17integral_constantINS4_4UMMA5MajorELSQ_0EEESR_NSO_INSP_7ScaleInELSS_0EEEST_EEEEEENS4_6LayoutINS5_IJSB_SB_SB_EEENS5_IJNSA_ILi0EEESY_SY_EEEEENS5_IJNS4_10UnderscoreES11_S11_EEEEENS4_23SM90_TMA_LOAD_MULTICASTENS4_14ComposedLayoutINS4_7SwizzleILi2ELi4ELi3EEENS4_18smem_ptr_flag_bitsILi8EEENSW_INS5_IJNSA_ILi8EEESG_EEENS5_IJSG_SB_EEEEEEEvNS4_8identityENS4_13SM90_TMA_LOADES1E_vS1F_EENS_8epilogue10collective18CollectiveEpilogueINS1I_23Sm100TmaWarpSpecializedILi2ELi2ELi64ELb0ELb0EEEJSH_NS5_IJNSW_ISF_SB_EENSW_ISG_SB_EEEEESI_SJ_SI_SJ_NS1I_6fusion15FusionCallbacksIS1M_NS1Q_17LinearCombinationISI_fSI_fLNS_15FloatRoundStyleE2EEESH_S1P_JEEENS4_5SM1004TMEM4LOAD26SM100_TMEM_LOAD_32dp32b64xES1G_S1E_NS4_39AutoVectorizingCopyWithAssumedAlignmentILi128EEENS4_14SM90_TMA_STOREES1E_S21_S21_EEEvvEEEEvNT_6ParamsE --------------------------
	.section	.nv.info._ZN7cutlass13device_kernelINS_4gemm6kernel13GemmUniversalIN4cute5tupleIJiiiiEEENS1_10collective13CollectiveMmaINS1_35MainloopSm100TmaUmmaWarpSpecializedILi5ELi2ELi4ENS5_IJNS4_1CILi1EEENSA_ILi2EEESB_EEEEENS5_IJNSA_ILi128EEESF_NSA_ILi64EEEEEENS_12float_e5m2_tENS5_IJlSB_lEEESI_SJ_NS4_8TiledMMAINS4_8MMA_AtomIJNS4_10MMA_TraitsINS4_19SM100_MMA_F8F6F4_SSEJSI_SI_fSF_SF_NS4_17integral_constantINS4_4UMMA5MajorELSQ_0EEESR_NSO_INSP_7ScaleInELSS_0EEEST_EEEEEENS4_6LayoutINS5_IJSB_SB_SB_EEENS5_IJNSA_ILi0EEESY_SY_EEEEENS5_IJNS4_10UnderscoreES11_S11_EEEEENS4_23SM90_TMA_LOAD_MULTICASTENS4_14ComposedLayoutINS4_7SwizzleILi2ELi4ELi3EEENS4_18smem_ptr_flag_bitsILi8EEENSW_INS5_IJNSA_ILi8EEESG_EEENS5_IJSG_SB_EEEEEEEvNS4_8identityENS4_13SM90_TMA_LOADES1E_vS1F_EENS_8epilogue10collective18CollectiveEpilogueINS1I_23Sm100TmaWarpSpecializedILi2ELi2ELi64ELb0ELb0EEEJSH_NS5_IJNSW_ISF_SB_EENSW_ISG_SB_EEEEESI_SJ_SI_SJ_NS1I_6fusion15FusionCallbacksIS1M_NS1Q_17LinearCombinationISI_fSI_fLNS_15FloatRoundStyleE2EEESH_S1P_JEEENS4_5SM1004TMEM4LOAD26SM100_TMEM_LOAD_32dp32b64xES1G_S1E_NS4_39AutoVectorizingCopyWithAssumedAlignmentILi128EEENS4_14SM90_TMA_STOREES1E_S21_S21_EEEvvEEEEvNT_6ParamsE,"",@"SHT_CUDA_INFO"
	.sectionflags	@""
	.align	4


	//----- nvinfo : EIATTR_CUDA_API_VERSION
	.align		4
        /*0000*/ 	.byte	0x04, 0x37
        /*0002*/ 	.short	(.L_31 - .L_30)
.L_30:
        /*0004*/ 	.word	0x00000082


	//----- nvinfo : EIATTR_KPARAM_INFO
	.align		4
.L_31:
        /*0008*/ 	.byte	0x04, 0x17
        /*000a*/ 	.short	(.L_33 - .L_32)
.L_32:
        /*000c*/ 	.word	0x00000000
        /*0010*/ 	.short	0x0000
        /*0012*/ 	.short	0x0000
        /*0014*/ 	.byte	0x00, 0xf0, 0x01, 0x20


	//----- nvinfo : EIATTR_AT_ENTRY_FRAGMENTS
	.align		4
.L_33:
        /*0018*/ 	.byte	0x04, 0x4f
        /*001a*/ 	.short	(.L_35 - .L_34)


	//   ....[0]....
.L_34:
        /*001c*/ 	.word	0x00000006


	//----- nvinfo : EIATTR_RESERVED_SMEM_USED
	.align		4
.L_35:
        /*0020*/ 	.byte	0x01, 0x41
	.zero		2


	//----- nvinfo : EIATTR_SPARSE_MMA_MASK
	.align		4
        /*0024*/ 	.byte	0x03, 0x50
        /*0026*/ 	.short	0x0000


	//----- nvinfo : EIATTR_TCGEN05_1CTA_USED
	.align		4
        /*0028*/ 	.byte	0x01, 0x51
	.zero		2


	//----- nvinfo : EIATTR_MAXREG_COUNT
	.align		4
        /*002c*/ 	.byte	0x03, 0x1b
        /*002e*/ 	.short	0x00ff


	//----- nvinfo : EIATTR_NUM_BARRIERS
	.align		4
        /*0030*/ 	.byte	0x02, 0x4c
        /*0032*/ 	.byte	0x07
	.zero		1


	//----- nvinfo : EIATTR_EXTERNS
	.align		4
        /*0034*/ 	.byte	0x04, 0x0f
        /*0036*/ 	.short	(.L_37 - .L_36)


	//   ....[0]....
	.align		4
.L_36:
        /*0038*/ 	.word	index@(__assertfail)


	//----- nvinfo : EIATTR_MERCURY_ISA_VERSION
	.align		4
.L_37:
        /*003c*/ 	.byte	0x03, 0x5f
        /*003e*/ 	.short	0x0101


	//----- nvinfo : EIATTR_INT_WARP_WIDE_INSTR_OFFSETS
	.align		4
        /*0040*/ 	.byte	0x04, 0x31
        /*0042*/ 	.short	(.L_39 - .L_38)


	//   ....[0]....
.L_38:
        /*0044*/ 	.word	0x00003c00


	//   ....[1]....
        /*0048*/ 	.word	0x00003c20


	//   ....[2]....
        /*004c*/ 	.word	0x00003c50


	//   ....[3]....
        /*0050*/ 	.word	0x00004770


	//   ....[4]....
        /*0054*/ 	.word	0x000047e0


	//   ....[5]....
        /*0058*/ 	.word	0x000048c0


	//   ....[6]....
        /*005c*/ 	.word	0x00004970


	//----- nvinfo : EIATTR_COOP_GROUP_MASK_REGIDS
	.align		4
.L_39:
        /*0060*/ 	.byte	0x04, 0x29
        /*0062*/ 	.short	(.L_41 - .L_40)


	//   ....[0]....
.L_40:
        /*0064*/ 	.word	0xffffffff


	//   ....[1]....
        /*0068*/ 	.word	0xffffffff


	//   ....[2]....
        /*006c*/ 	.word	0xffffffff


	//   ....[3]....
        /*0070*/ 	.word	0xffffffff


	//   ....[4]....
        /*0074*/ 	.word	0xffffffff


	//   ....[5]....
        /*0078*/ 	.word	0xffffffff


	//   ....[6]....
        /*007c*/ 	.word	0xffffffff


	//   ....[7]....
        /*0080*/ 	.word	0xffffffff


	//   ....[8]....
        /*0084*/ 	.word	0xffffffff


	//   ....[9]....
        /*0088*/ 	.word	0xffffffff


	//   ....[10]....
        /*008c*/ 	.word	0xffffffff


	//   ....[11]....
        /*0090*/ 	.word	0xffffffff


	//   ....[12]....
        /*0094*/ 	.word	0xffffffff


	//   ....[13]....
        /*0098*/ 	.word	0xffffffff


	//----- nvinfo : EIATTR_COOP_GROUP_INSTR_OFFSETS
	.align		4
.L_41:
        /*009c*/ 	.byte	0x04, 0x28
        /*009e*/ 	.short	(.L_43 - .L_42)


	//   ....[0]....
.L_42:
        /*00a0*/ 	.word	0x00000080


	//   ....[1]....
        /*00a4*/ 	.word	0x000004f0


	//   ....[2]....
        /*00a8*/ 	.word	0x000006c0


	//   ....[3]....
        /*00ac*/ 	.word	0x00000820


	//   ....[4]....
        /*00b0*/ 	.word	0x00000920


	//   ....[5]....
        /*00b4*/ 	.word	0x00000a90


	//   ....[6]....
        /*00b8*/ 	.word	0x00000c30


	//   ....[7]....
        /*00bc*/ 	.word	0x00000de0


	//   ....[8]....
        /*00c0*/ 	.word	0x00001ff0


	//   ....[9]....
        /*00c4*/ 	.word	0x00002f30


	//   ....[10]....
        /*00c8*/ 	.word	0x00003140


	//   ....[11]....
        /*00cc*/ 	.word	0x00003170


	//   ....[12]....
        /*00d0*/ 	.word	0x00003ae0


	//   ....[13]....
        /*00d4*/ 	.word	0x00003d10


	//----- nvinfo : EIATTR_VRC_CTA_INIT_COUNT
	.align		4
.L_43:
        /*00d8*/ 	.byte	0x02, 0x4a
        /*00da*/ 	.byte	0x80
	.zero		1


	//----- nvinfo : EIATTR_SYSCALL_OFFSETS
	.align		4
        /*00dc*/ 	.byte	0x04, 0x46
        /*00de*/ 	.short	(.L_45 - .L_44)


	//   ....[0]....
.L_44:
        /*00e0*/ 	.word	0x00005570


	//   ....[1]....
        /*00e4*/ 	.word	0x000056b0


	//   ....[2]....
        /*00e8*/ 	.word	0x00005f40


	//   ....[3]....
        /*00ec*/ 	.word	0x00007550


	//----- nvinfo : EIATTR_MBARRIER_INSTR_OFFSETS
	.align		4
.L_45:
        /*00f0*/ 	.byte	0x04, 0x39
        /*00f2*/ 	.short	(.L_47 - .L_46)


	//   ....[0]....
.L_46:
        /*00f4*/ 	.word	0x00000610
        /*00f8*/ 	.word	0x000000ff
        /*00fc*/ 	.word	0x00000000
        /*0100*/ 	.short	0x0100
        /*0102*/ 	.byte	0x04
	.zero		1


	//   ....[1]....
        /*0104*/ 	.word	0x00000620
        /*0108*/ 	.word	0x000000ff
        /*010c*/ 	.word	0x00000028
        /*0110*/ 	.short	0x0100
        /*0112*/ 	.byte	0x04
	.zero		1


	//   ....[2]....
        /*0114*/ 	.word	0x00000630
        /*0118*/ 	.word	0x000000ff
        /*011c*/ 	.word	0x00000008
        /*0120*/ 	.short	0x0100
        /*0122*/ 	.byte	0x04
	.zero		1


	//   ....[3]....
        /*0124*/ 	.word	0x00000640
        /*0128*/ 	.word	0x000000ff
        /*012c*/ 	.word	0x00000030
        /*0130*/ 	.short	0x0100
        /*0132*/ 	.byte	0x04
	.zero		1


	//   ....[4]....
        /*0134*/ 	.word	0x00000650
        /*0138*/ 	.word	0x000000ff
        /*013c*/ 	.word	0x00000010
        /*0140*/ 	.short	0x0100
        /*0142*/ 	.byte	0x04
	.zero		1


	//   ....[5]....
        /*0144*/ 	.word	0x00000660
        /*0148*/ 	.word	0x000000ff
        /*014c*/ 	.word	0x00000038
        /*0150*/ 	.short	0x0100
        /*0152*/ 	.byte	0x04
	.zero		1


	//   ....[6]....
        /*0154*/ 	.word	0x00000670
        /*0158*/ 	.word	0x000000ff
        /*015c*/ 	.word	0x00000018
        /*0160*/ 	.short	0x0100
        /*0162*/ 	.byte	0x04
	.zero		1


	//   ....[7]....
        /*0164*/ 	.word	0x00000680
        /*0168*/ 	.word	0x000000ff
        /*016c*/ 	.word	0x00000040
        /*0170*/ 	.short	0x0100
        /*0172*/ 	.byte	0x04
	.zero		1


	//   ....[8]....
        /*0174*/ 	.word	0x00000690
        /*0178*/ 	.word	0x000000ff
        /*017c*/ 	.word	0x00000020
        /*0180*/ 	.short	0x0100
        /*0182*/ 	.byte	0x04
	.zero		1


	//   ....[9]....
        /*0184*/ 	.word	0x000006a0
        /*0188*/ 	.word	0x000000ff
        /*018c*/ 	.word	0x00000048
        /*0190*/ 	.short	0x0100
        /*0192*/ 	.byte	0x04
	.zero		1


	//   ....[10]....
        /*0194*/ 	.word	0x000007d0
        /*0198*/ 	.word	0x000000ff
        /*019c*/ 	.word	0x00000050
        /*01a0*/ 	.short	0x0100
        /*01a2*/ 	.byte	0x04
	.zero		1


	//   ....[11]....
        /*01a4*/ 	.word	0x000007e0
        /*01a8*/ 	.word	0x000000ff
        /*01ac*/ 	.word	0x00000060
        /*01b0*/ 	.short	0x0100
        /*01b2*/ 	.byte	0x04
	.zero		1


	//   ....[12]....
        /*01b4*/ 	.word	0x000007f0
        /*01b8*/ 	.word	0x000000ff
        /*01bc*/ 	.word	0x00000058
        /*01c0*/ 	.short	0x0100
        /*01c2*/ 	.byte	0x04
	.zero		1


	//   ....[13]....
        /*01c4*/ 	.word	0x00000800
        /*01c8*/ 	.word	0x000000ff
        /*01cc*/ 	.word	0x00000068
        /*01d0*/ 	.short	0x0100
        /*01d2*/ 	.byte	0x04
	.zero		1


	//   ....[14]....
        /*01d4*/ 	.word	0x000008f0
        /*01d8*/ 	.word	0x000000ff
        /*01dc*/ 	.word	0x00000070
        /*01e0*/ 	.short	0x0100
        /*01e2*/ 	.byte	0x06
	.zero		1


	//   ....[15]....
        /*01e4*/ 	.word	0x00000900
        /*01e8*/ 	.word	0x000000ff
        /*01ec*/ 	.word	0x00000078
        /*01f0*/ 	.short	0x0100
        /*01f2*/ 	.byte	0x06
	.zero		1


	//   ....[16]....
        /*01f4*/ 	.word	0x00000a40
        /*01f8*/ 	.word	0x000000ff
        /*01fc*/ 	.word	0x00000080
        /*0200*/ 	.short	0x0100
        /*0202*/ 	.byte	0x06
	.zero		1


	//   ....[17]....
        /*0204*/ 	.word	0x00000a50
        /*0208*/ 	.word	0x000000ff
        /*020c*/ 	.word	0x00000090
        /*0210*/ 	.short	0x0100
        /*0212*/ 	.byte	0x06
	.zero		1


	//   ....[18]....
        /*0214*/ 	.word	0x00000a60
        /*0218*/ 	.word	0x000000ff
        /*021c*/ 	.word	0x00000088
        /*0220*/ 	.short	0x0100
        /*0222*/ 	.byte	0x06
	.zero		1


	//   ....[19]....
        /*0224*/ 	.word	0x00000a70
        /*0228*/ 	.word	0x000000ff
        /*022c*/ 	.word	0x00000098
        /*0230*/ 	.short	0x0100
        /*0232*/ 	.byte	0x06
	.zero		1


	//   ....[20]....
        /*0234*/ 	.word	0x00000ba0
        /*0238*/ 	.word	0x000000ff
        /*023c*/ 	.word	0x000000a0
        /*0240*/ 	.short	0x0100
        /*0242*/ 	.byte	0x04
	.zero		1


	//   ....[21]....
        /*0244*/ 	.word	0x00000bb0
        /*0248*/ 	.word	0x000000ff
        /*024c*/ 	.word	0x000000c0
        /*0250*/ 	.short	0x0100
        /*0252*/ 	.byte	0x04
	.zero		1


	//   ....[22]....
        /*0254*/ 	.word	0x00000bc0
        /*0258*/ 	.word	0x000000ff
        /*025c*/ 	.word	0x000000a8
        /*0260*/ 	.short	0x0100
        /*0262*/ 	.byte	0x04
	.zero		1


	//   ....[23]....
        /*0264*/ 	.word	0x00000bd0
        /*0268*/ 	.word	0x000000ff
        /*026c*/ 	.word	0x000000c8
        /*0270*/ 	.short	0x0100
        /*0272*/ 	.byte	0x04
	.zero		1


	//   ....[24]....
        /*0274*/ 	.word	0x00000be0
        /*0278*/ 	.word	0x000000ff
        /*027c*/ 	.word	0x000000b0
        /*0280*/ 	.short	0x0100
        /*0282*/ 	.byte	0x04
	.zero		1


	//   ....[25]....
        /*0284*/ 	.word	0x00000bf0
        /*0288*/ 	.word	0x000000ff
        /*028c*/ 	.word	0x000000d0
        /*0290*/ 	.short	0x0100
        /*0292*/ 	.byte	0x04
	.zero		1


	//   ....[26]....
        /*0294*/ 	.word	0x00000c00
        /*0298*/ 	.word	0x000000ff
        /*029c*/ 	.word	0x000000b8
        /*02a0*/ 	.short	0x0100
        /*02a2*/ 	.byte	0x04
	.zero		1


	//   ....[27]....
        /*02a4*/ 	.word	0x00000c10
        /*02a8*/ 	.word	0x000000ff
        /*02ac*/ 	.word	0x000000d8
        /*02b0*/ 	.short	0x0100
        /*02b2*/ 	.byte	0x04
	.zero		1


	//   ....[28]....
        /*02b4*/ 	.word	0x00000d00
        /*02b8*/ 	.word	0x000000ff
        /*02bc*/ 	.word	0x000000e0
        /*02c0*/ 	.short	0x0100
        /*02c2*/ 	.byte	0x04
	.zero		1


	//   ....[29]....
        /*02c4*/ 	.word	0x00000d10
        /*02c8*/ 	.word	0x000000ff
        /*02cc*/ 	.word	0x000000f0
        /*02d0*/ 	.short	0x0100
        /*02d2*/ 	.byte	0x04
	.zero		1


	//   ....[30]....
        /*02d4*/ 	.word	0x00000d20
        /*02d8*/ 	.word	0x000000ff
        /*02dc*/ 	.word	0x000000e8
        /*02e0*/ 	.short	0x0100
        /*02e2*/ 	.byte	0x04
	.zero		1


	//   ....[31]....
        /*02e4*/ 	.word	0x00000d30
        /*02e8*/ 	.word	0x000000ff
        /*02ec*/ 	.word	0x000000f8
        /*02f0*/ 	.short	0x0100
        /*02f2*/ 	.byte	0x04
	.zero		1


	//   ....[32]....
        /*02f4*/ 	.word	0x00001870
        /*02f8*/ 	.word	0x00000003
        /*02fc*/ 	.word	0x000000f0
        /*0300*/ 	.short	0x010a
        /*0302*/ 	.byte	0xff
	.zero		1


	//   ....[33]....
        /*0304*/ 	.word	0x000018a0
        /*0308*/ 	.word	0x00000003
        /*030c*/ 	.word	0x000000e0
        /*0310*/ 	.short	0x0101
        /*0312*/ 	.byte	0xff
	.zero		1


	//   ....[34]....
        /*0314*/ 	.word	0x00001970
        /*0318*/ 	.word	0x000000ff
        /*031c*/ 	.word	0x00000028
        /*0320*/ 	.short	0x010a
        /*0322*/ 	.byte	0x04
	.zero		1


	//   ....[35]....
        /*0324*/ 	.word	0x000019f0
        /*0328*/ 	.word	0x000000ff
        /*032c*/ 	.word	0x00000028
        /*0330*/ 	.short	0x010a
        /*0332*/ 	.byte	0x21
	.zero		1


	//   ....[36]....
        /*0334*/ 	.word	0x00001b90
        /*0338*/ 	.word	0x000000ff
        /*033c*/ 	.word	0x00000028
        /*0340*/ 	.short	0x010a
        /*0342*/ 	.byte	0x08
	.zero		1


	//   ....[37]....
        /*0344*/ 	.word	0x00001ca0
        /*0348*/ 	.word	0x000000ff
        /*034c*/ 	.word	0x00000078
        /*0350*/ 	.short	0x0101
        /*0352*/ 	.byte	0x06
	.zero		1


	//   ....[38]....
        /*0354*/ 	.word	0x00001cc0
        /*0358*/ 	.word	0x000000ff
        /*035c*/ 	.word	0x00000028
        /*0360*/ 	.short	0x010a
        /*0362*/ 	.byte	0x04
	.zero		1


	//   ....[39]....
        /*0364*/ 	.word	0x00001d40
        /*0368*/ 	.word	0x000000ff
        /*036c*/ 	.word	0x00000028
        /*0370*/ 	.short	0x010a
        /*0372*/ 	.byte	0x11
	.zero		1


	//   ....[40]....
        /*0374*/ 	.word	0x00001ee0
        /*0378*/ 	.word	0x000000ff
        /*037c*/ 	.word	0x00000028
        /*0380*/ 	.short	0x010a
        /*0382*/ 	.byte	0x07
	.zero		1


	//   ....[41]....
        /*0384*/ 	.word	0x00002020
        /*0388*/ 	.word	0x00000003
        /*038c*/ 	.word	0x00000080
        /*0390*/ 	.short	0x010a
        /*0392*/ 	.byte	0xff
	.zero		1


	//   ....[42]....
        /*0394*/ 	.word	0x00002170
        /*0398*/ 	.word	0x00000000
        /*039c*/ 	.word	0x00000000
        /*03a0*/ 	.short	0x0101
        /*03a2*/ 	.byte	0xff
	.zero		1


	//   ....[43]....
        /*03a4*/ 	.word	0x00002720
        /*03a8*/ 	.word	0x000000ff
        /*03ac*/ 	.word	0x00000000
        /*03b0*/ 	.short	0x010a
        /*03b2*/ 	.byte	0x04
	.zero		1


	//   ....[44]....
        /*03b4*/ 	.word	0x000027b0
        /*03b8*/ 	.word	0x000000ff
        /*03bc*/ 	.word	0x00000000
        /*03c0*/ 	.short	0x010a
        /*03c2*/ 	.byte	0x05
	.zero		1


	//   ....[45]....
        /*03c4*/ 	.word	0x00002840
        /*03c8*/ 	.word	0x000000ff
        /*03cc*/ 	.word	0x00000000
        /*03d0*/ 	.short	0x010a
        /*03d2*/ 	.byte	0x05
	.zero		1


	//   ....[46]....
        /*03d4*/ 	.word	0x000028d0
        /*03d8*/ 	.word	0x000000ff
        /*03dc*/ 	.word	0x00000000
        /*03e0*/ 	.short	0x010a
        /*03e2*/ 	.byte	0x05
	.zero		1


	//   ....[47]....
        /*03e4*/ 	.word	0x00002970
        /*03e8*/ 	.word	0x00000000
        /*03ec*/ 	.word	0x00000000
        /*03f0*/ 	.short	0x010a
        /*03f2*/ 	.byte	0xff
	.zero		1


	//   ....[48]....
        /*03f4*/ 	.word	0x00002a90
        /*03f8*/ 	.word	0x00000002
        /*03fc*/ 	.word	0x000000e0
        /*0400*/ 	.short	0x010a
        /*0402*/ 	.byte	0xff
	.zero		1


	//   ....[49]....
        /*0404*/ 	.word	0x00002af0
        /*0408*/ 	.word	0x00000004
        /*040c*/ 	.word	0x00000000
        /*0410*/ 	.short	0x0101
        /*0412*/ 	.byte	0xff
	.zero		1


	//   ....[50]....
        /*0414*/ 	.word	0x00002b10
        /*0418*/ 	.word	0x000000ff
        /*041c*/ 	.word	0x00000090
        /*0420*/ 	.short	0x010a
        /*0422*/ 	.byte	0x04
	.zero		1


	//   ....[51]....
        /*0424*/ 	.word	0x00002c30
        /*0428*/ 	.word	0x00000002
        /*042c*/ 	.word	0x00000080
        /*0430*/ 	.short	0x010a
        /*0432*/ 	.byte	0xff
	.zero		1


	//   ....[52]....
        /*0434*/ 	.word	0x00002d40
        /*0438*/ 	.word	0x00000002
        /*043c*/ 	.word	0x00000000
        /*0440*/ 	.short	0x0101
        /*0442*/ 	.byte	0xff
	.zero		1


	//   ....[53]....
        /*0444*/ 	.word	0x00002dd0
        /*0448*/ 	.word	0x000000ff
        /*044c*/ 	.word	0x00000090
        /*0450*/ 	.short	0x0106
        /*0452*/ 	.byte	0x04
	.zero		1


	//   ....[54]....
        /*0454*/ 	.word	0x00002df0
        /*0458*/ 	.word	0x000000ff
        /*045c*/ 	.word	0x00000090
        /*0460*/ 	.short	0x010a
        /*0462*/ 	.byte	0x04
	.zero		1


	//   ....[55]....
        /*0464*/ 	.word	0x00002e80
        /*0468*/ 	.word	0x000000ff
        /*046c*/ 	.word	0x00000090
        /*0470*/ 	.short	0x0106
        /*0472*/ 	.byte	0x07
	.zero		1


	//   ....[56]....
        /*0474*/ 	.word	0x00002ec0
        /*0478*/ 	.word	0x00000000
        /*047c*/ 	.word	0x00000090
        /*0480*/ 	.short	0x010a
        /*0482*/ 	.byte	0xff
	.zero		1


	//   ....[57]....
        /*0484*/ 	.word	0x000033d0
        /*0488*/ 	.word	0x00000000
        /*048c*/ 	.word	0x00000080
        /*0490*/ 	.short	0x010a
        /*0492*/ 	.byte	0xff
	.zero		1


	//   ....[58]....
        /*0494*/ 	.word	0x000034e0
        /*0498*/ 	.word	0x00000003
        /*049c*/ 	.word	0x00000000
        /*04a0*/ 	.short	0x0101
        /*04a2*/ 	.byte	0xff
	.zero		1


	//   ....[59]....
        /*04a4*/ 	.word	0x000034f0
        /*04a8*/ 	.word	0x000000ff
        /*04ac*/ 	.word	0x00000000
        /*04b0*/ 	.short	0x010a
        /*04b2*/ 	.byte	0x04
	.zero		1


	//   ....[60]....
        /*04b4*/ 	.word	0x00003510
        /*04b8*/ 	.word	0x000000ff
        /*04bc*/ 	.word	0x000000c0
        /*04c0*/ 	.short	0x010a
        /*04c2*/ 	.byte	0x16
	.zero		1


	//   ....[61]....
        /*04c4*/ 	.word	0x000035e0
        /*04c8*/ 	.word	0x000000ff
        /*04cc*/ 	.word	0x00000000
        /*04d0*/ 	.short	0x010a
        /*04d2*/ 	.byte	0x05
	.zero		1


	//   ....[62]....
        /*04d4*/ 	.word	0x00003720
        /*04d8*/ 	.word	0x000000ff
        /*04dc*/ 	.word	0x00000000
        /*04e0*/ 	.short	0x010a
        /*04e2*/ 	.byte	0x04
	.zero		1


	//   ....[63]....
        /*04e4*/ 	.word	0x00003910
        /*04e8*/ 	.word	0x000000ff
        /*04ec*/ 	.word	0x00000000
        /*04f0*/ 	.short	0x010a
        /*04f2*/ 	.byte	0x04
	.zero		1


	//   ....[64]....
        /*04f4*/ 	.word	0x000039a0
        /*04f8*/ 	.word	0x000000ff
        /*04fc*/ 	.word	0x00000000
        /*0500*/ 	.short	0x010a
        /*0502*/ 	.byte	0x05
	.zero		1


	//   ....[65]....
        /*0504*/ 	.word	0x00003a30
        /*0508*/ 	.word	0x000000ff
        /*050c*/ 	.word	0x00000000
        /*0510*/ 	.short	0x010a
        /*0512*/ 	.byte	0x05
	.zero		1


	//   ....[66]....
        /*0514*/ 	.word	0x00003ac0
        /*0518*/ 	.word	0x000000ff
        /*051c*/ 	.word	0x00000000
        /*0520*/ 	.short	0x010a
        /*0522*/ 	.byte	0x04
	.zero		1


	//   ....[67]....
        /*0524*/ 	.word	0x00003f70
        /*0528*/ 	.word	0x0000000c
        /*052c*/ 	.word	0x00000080
        /*0530*/ 	.short	0x010a
        /*0532*/ 	.byte	0xff
	.zero		1


	//   ....[68]....
        /*0534*/ 	.word	0x000040e0
        /*0538*/ 	.word	0x00000000
        /*053c*/ 	.word	0x00000000
        /*0540*/ 	.short	0x0101
        /*0542*/ 	.byte	0xff
	.zero		1


	//   ....[69]....
        /*0544*/ 	.word	0x00004570
        /*0548*/ 	.word	0x000000ff
        /*054c*/ 	.word	0x00000078
        /*0550*/ 	.short	0x010a
        /*0552*/ 	.byte	0x15
	.zero		1


	//   ....[70]....
        /*0554*/ 	.word	0x000046f0
        /*0558*/ 	.word	0x000000ff
        /*055c*/ 	.word	0x00000060
        /*0560*/ 	.short	0x010a
        /*0562*/ 	.byte	0x15
	.zero		1


	//   ....[71]....
        /*0564*/ 	.word	0x00004870
        /*0568*/ 	.word	0x000000ff
        /*056c*/ 	.word	0x00000050
        /*0570*/ 	.short	0x010b
        /*0572*/ 	.byte	0x15
	.zero		1


	//   ....[72]....
        /*0574*/ 	.word	0x00004880
        /*0578*/ 	.word	0x000000ff
        /*057c*/ 	.word	0x00000000
        /*0580*/ 	.short	0x0101
        /*0582*/ 	.byte	0x06
	.zero		1


	//   ....[73]....
        /*0584*/ 	.word	0x00004890
        /*0588*/ 	.word	0x000000ff
        /*058c*/ 	.word	0x00000068
        /*0590*/ 	.short	0x010a
        /*0592*/ 	.byte	0x15
	.zero		1


	//   ....[74]....
        /*0594*/ 	.word	0x00004a80
        /*0598*/ 	.word	0x000000ff
        /*059c*/ 	.word	0x00000058
        /*05a0*/ 	.short	0x010b
        /*05a2*/ 	.byte	0x15
	.zero		1


	//   ....[75]....
        /*05a4*/ 	.word	0x00004a90
        /*05a8*/ 	.word	0x000000ff
        /*05ac*/ 	.word	0x00000000
        /*05b0*/ 	.short	0x0101
        /*05b2*/ 	.byte	0x21
	.zero		1


	//   ....[76]....
        /*05b4*/ 	.word	0x00004ac0
        /*05b8*/ 	.word	0x000000ff
        /*05bc*/ 	.word	0x00000060
        /*05c0*/ 	.short	0x010a
        /*05c2*/ 	.byte	0x15
	.zero		1


	//   ....[77]....
        /*05c4*/ 	.word	0x00004b00
        /*05c8*/ 	.word	0x00000000
        /*05cc*/ 	.word	0x00000068
        /*05d0*/ 	.short	0x010a
        /*05d2*/ 	.byte	0xff
	.zero		1


	//   ....[78]....
        /*05d4*/ 	.word	0x00004e10
        /*05d8*/ 	.word	0x00000003
        /*05dc*/ 	.word	0x00000080
        /*05e0*/ 	.short	0x010a
        /*05e2*/ 	.byte	0xff
	.zero		1


	//   ....[79]....
        /*05e4*/ 	.word	0x00004f90
        /*05e8*/ 	.word	0x00000000
        /*05ec*/ 	.word	0x00000000
        /*05f0*/ 	.short	0x0101
        /*05f2*/ 	.byte	0xff
	.zero		1


	//   ....[80]....
        /*05f4*/ 	.word	0x00005ae0
        /*05f8*/ 	.word	0x00000003
        /*05fc*/ 	.word	0x00000050
        /*0600*/ 	.short	0x010a
        /*0602*/ 	.byte	0xff
	.zero		1


	//   ....[81]....
        /*0604*/ 	.word	0x00005b20
        /*0608*/ 	.word	0x000000ba
        /*060c*/ 	.word	0x000000a0
        /*0610*/ 	.short	0x010a
        /*0612*/ 	.byte	0xff
	.zero		1


	//   ....[82]....
        /*0614*/ 	.word	0x00005c50
        /*0618*/ 	.word	0x00000003
        /*061c*/ 	.word	0x00000050
        /*0620*/ 	.short	0x010a
        /*0622*/ 	.byte	0xff
	.zero		1


	//   ....[83]....
        /*0624*/ 	.word	0x00005d90
        /*0628*/ 	.word	0x00000000
        /*062c*/ 	.word	0x00000000
        /*0630*/ 	.short	0x0101
        /*0632*/ 	.byte	0xff
	.zero		1


	//   ....[84]....
        /*0634*/ 	.word	0x00005e10
        /*0638*/ 	.word	0x000000ba
        /*063c*/ 	.word	0x000000a0
        /*0640*/ 	.short	0x010a
        /*0642*/ 	.byte	0xff
	.zero		1


	//   ....[85]....
        /*0644*/ 	.word	0x000071c0
        /*0648*/ 	.word	0x000000c1
        /*064c*/ 	.word	0x00000050
        /*0650*/ 	.short	0x010a
        /*0652*/ 	.byte	0xff
	.zero		1


	//   ....[86]....
        /*0654*/ 	.word	0x00007290
        /*0658*/ 	.word	0x000000c1
        /*065c*/ 	.word	0x00000050
        /*0660*/ 	.short	0x010a
        /*0662*/ 	.byte	0xff
	.zero		1


	//   ....[87]....
        /*0664*/ 	.word	0x000073d0
        /*0668*/ 	.word	0x00000000
        /*066c*/ 	.word	0x00000000
        /*0670*/ 	.short	0x0101
        /*0672*/ 	.byte	0xff
	.zero		1


	//   ....[88]....
        /*0674*/ 	.word	0x000078d0
        /*0678*/ 	.word	0x000000ff
        /*067c*/ 	.word	0x00000000
        /*0680*/ 	.short	0x0101
        /*0682*/ 	.byte	0x04
	.zero		1


	//   ....[89]....
        /*0684*/ 	.word	0x00008880
        /*0688*/ 	.word	0x00000003
        /*068c*/ 	.word	0x000000f0
        /*0690*/ 	.short	0x010a
        /*0692*/ 	.byte	0xff
	.zero		1


	//   ....[90]....
        /*0694*/ 	.word	0x000088e0
        /*0698*/ 	.word	0x00000000
        /*069c*/ 	.word	0x00000028
        /*06a0*/ 	.short	0x010a
        /*06a2*/ 	.byte	0xff
	.zero		1


	//   ....[91]....
        /*06a4*/ 	.word	0x00008940
        /*06a8*/ 	.word	0x00000000
        /*06ac*/ 	.word	0x00000028
        /*06b0*/ 	.short	0x010a
        /*06b2*/ 	.byte	0xff
	.zero		1


	//   ....[92]....
        /*06b4*/ 	.word	0x00008990
        /*06b8*/ 	.word	0x00000003
        /*06bc*/ 	.word	0x00000080
        /*06c0*/ 	.short	0x010a
        /*06c2*/ 	.byte	0xff
	.zero		1


	//   ....[93]....
        /*06c4*/ 	.word	0x000089f0
        /*06c8*/ 	.word	0x00000000
        /*06cc*/ 	.word	0x00000000
        /*06d0*/ 	.short	0x010a
        /*06d2*/ 	.byte	0xff
	.zero		1


	//   ....[94]....
        /*06d4*/ 	.word	0x00008a50
        /*06d8*/ 	.word	0x00000000
        /*06dc*/ 	.word	0x00000000
        /*06e0*/ 	.short	0x010a
        /*06e2*/ 	.byte	0xff
	.zero		1


	//   ....[95]....
        /*06e4*/ 	.word	0x00008ab0
        /*06e8*/ 	.word	0x00000000
        /*06ec*/ 	.word	0x00000000
        /*06f0*/ 	.short	0x010a
        /*06f2*/ 	.byte	0xff
	.zero		1


	//   ....[96]....
        /*06f4*/ 	.word	0x00008b10
        /*06f8*/ 	.word	0x00000000
        /*06fc*/ 	.word	0x00000000
        /*0700*/ 	.short	0x010a
        /*0702*/ 	.byte	0xff
	.zero		1


	//   ....[97]....
        /*0704*/ 	.word	0x00008b60
        /*0708*/ 	.word	0x00000002
        /*070c*/ 	.word	0x000000e0
        /*0710*/ 	.short	0x010a
        /*0712*/ 	.byte	0xff
	.zero		1


	//   ....[98]....
        /*0714*/ 	.word	0x00008bc0
        /*0718*/ 	.word	0x00000002
        /*071c*/ 	.word	0x00000090
        /*0720*/ 	.short	0x010a
        /*0722*/ 	.byte	0xff
	.zero		1


	//   ....[99]....
        /*0724*/ 	.word	0x00008c10
        /*0728*/ 	.word	0x00000002
        /*072c*/ 	.word	0x00000080
        /*0730*/ 	.short	0x010a
        /*0732*/ 	.byte	0xff
	.zero		1


	//   ....[100]....
        /*0734*/ 	.word	0x00008c70
        /*0738*/ 	.word	0x00000000
        /*073c*/ 	.word	0x00000090
        /*0740*/ 	.short	0x010a
        /*0742*/ 	.byte	0xff
	.zero		1


	//   ....[101]....
        /*0744*/ 	.word	0x00008cc0
        /*0748*/ 	.word	0x00000000
        /*074c*/ 	.word	0x00000080
        /*0750*/ 	.short	0x010a
        /*0752*/ 	.byte	0xff
	.zero		1


	//   ....[102]....
        /*0754*/ 	.word	0x00008d20
        /*0758*/ 	.word	0x00000003
        /*075c*/ 	.word	0x000000c0
        /*0760*/ 	.short	0x010a
        /*0762*/ 	.byte	0xff
	.zero		1


	//   ....[103]....
        /*0764*/ 	.word	0x00008d80
        /*0768*/ 	.word	0x00000000
        /*076c*/ 	.word	0x00000000
        /*0770*/ 	.short	0x010a
        /*0772*/ 	.byte	0xff
	.zero		1


	//   ....[104]....
        /*0774*/ 	.word	0x00008de0
        /*0778*/ 	.word	0x00000000
        /*077c*/ 	.word	0x00000000
        /*0780*/ 	.short	0x010a
        /*0782*/ 	.byte	0xff
	.zero		1


	//   ....[105]....
        /*0784*/ 	.word	0x00008e40
        /*0788*/ 	.word	0x00000000
        /*078c*/ 	.word	0x00000000
        /*0790*/ 	.short	0x010a
        /*0792*/ 	.byte	0xff
	.zero		1


	//   ....[106]....
        /*0794*/ 	.word	0x00008ea0
        /*0798*/ 	.word	0x00000000
        /*079c*/ 	.word	0x00000000
        /*07a0*/ 	.short	0x010a
        /*07a2*/ 	.byte	0xff
	.zero		1


	//   ....[107]....
        /*07a4*/ 	.word	0x00008f00
        /*07a8*/ 	.word	0x00000000
        /*07ac*/ 	.word	0x00000000
        /*07b0*/ 	.short	0x010a
        /*07b2*/ 	.byte	0xff
	.zero		1


	//   ....[108]....
        /*07b4*/ 	.word	0x00008f50
        /*07b8*/ 	.word	0x0000000c
        /*07bc*/ 	.word	0x00000080
        /*07c0*/ 	.short	0x010a
        /*07c2*/ 	.byte	0xff
	.zero		1


	//   ....[109]....
        /*07c4*/ 	.word	0x00008fb0
        /*07c8*/ 	.word	0x00000000
        /*07cc*/ 	.word	0x00000078
        /*07d0*/ 	.short	0x010a
        /*07d2*/ 	.byte	0xff
	.zero		1


	//   ....[110]....
        /*07d4*/ 	.word	0x00009010
        /*07d8*/ 	.word	0x00000000
        /*07dc*/ 	.word	0x00000060
        /*07e0*/ 	.short	0x010a
        /*07e2*/ 	.byte	0xff
	.zero		1


	//   ....[111]....
        /*07e4*/ 	.word	0x00009070
        /*07e8*/ 	.word	0x00000000
        /*07ec*/ 	.word	0x00000068
        /*07f0*/ 	.short	0x010a
        /*07f2*/ 	.byte	0xff
	.zero		1


	//   ....[112]....
        /*07f4*/ 	.word	0x000090d0
        /*07f8*/ 	.word	0x00000000
        /*07fc*/ 	.word	0x00000060
        /*0800*/ 	.short	0x010a
        /*0802*/ 	.byte	0xff
	.zero		1


	//   ....[113]....
        /*0804*/ 	.word	0x00009120
        /*0808*/ 	.word	0x00000003
        /*080c*/ 	.word	0x00000080
        /*0810*/ 	.short	0x010a
        /*0812*/ 	.byte	0xff
	.zero		1


	//   ....[114]....
        /*0814*/ 	.word	0x00009170
        /*0818*/ 	.word	0x00000003
        /*081c*/ 	.word	0x00000050
        /*0820*/ 	.short	0x010a
        /*0822*/ 	.byte	0xff
	.zero		1


	//   ....[115]....
        /*0824*/ 	.word	0x000091c0
        /*0828*/ 	.word	0x000000ba
        /*082c*/ 	.word	0x000000a0
        /*0830*/ 	.short	0x010a
        /*0832*/ 	.byte	0xff
	.zero		1


	//   ....[116]....
        /*0834*/ 	.word	0x00009210
        /*0838*/ 	.word	0x000000c1
        /*083c*/ 	.word	0x00000050
        /*0840*/ 	.short	0x010a
        /*0842*/ 	.byte	0xff
	.zero		1


	//----- nvinfo : EIATTR_NUM_MBARRIERS
	.align		4
.L_47:
        /*0844*/ 	.byte	0x03, 0x38
        /*0846*/ 	.short	0x0020


	//----- nvinfo : EIATTR_EXIT_INSTR_OFFSETS
	.align		4
        /*0848*/ 	.byte	0x04, 0x1c
        /*084a*/ 	.short	(.L_49 - .L_48)


	//   ....[0]....
.L_48:
        /*084c*/ 	.word	0x000029a0


	//   ....[1]....
        /*0850*/ 	.word	0x00002e90


	//   ....[2]....
        /*0854*/ 	.word	0x00002ef0


	//   ....[3]....
        /*0858*/ 	.word	0x00003d20


	//   ....[4]....
        /*085c*/ 	.word	0x00004b30


	//   ....[5]....
        /*0860*/ 	.word	0x00004b70


	//   ....[6]....
        /*0864*/ 	.word	0x00008870


	//----- nvinfo : EIATTR_MAX_THREADS
	.align		4
.L_49:
        /*0868*/ 	.byte	0x04, 0x05
        /*086a*/ 	.short	(.L_51 - .L_50)
.L_50:
        /*086c*/ 	.word	0x00000100
        /*0870*/ 	.word	0x00000001
        /*0874*/ 	.word	0x00000001


	//----- nvinfo : EIATTR_CRS_STACK_SIZE
	.align		4
.L_51:
        /*0878*/ 	.byte	0x04, 0x1e
        /*087a*/ 	.short	(.L_53 - .L_52)
.L_52:
        /*087c*/ 	.word	0x00000000


	//----- nvinfo : EIATTR_CBANK_PARAM_SIZE
	.align		4
.L_53:
        /*0880*/ 	.byte	0x03, 0x19
        /*0882*/ 	.short	0x0800


	//----- nvinfo : EIATTR_PARAM_CBANK
	.align		4
        /*0884*/ 	.byte	0x04, 0x0a
        /*0886*/ 	.short	(.L_55 - .L_54)
	.align		4
.L_54:
        /*0888*/ 	.word	index@(.nv.constant0._ZN7cutlass13device_kernelINS_4gemm6kernel13GemmUniversalIN4cute5tupleIJiiiiEEENS1_10collective13CollectiveMmaINS1_35MainloopSm100TmaUmmaWarpSpecializedILi5ELi2ELi4ENS5_IJNS4_1CILi1EEENSA_ILi2EEESB_EEEEENS5_IJNSA_ILi128EEESF_NSA_ILi64EEEEEENS_12float_e5m2_tENS5_IJlSB_lEEESI_SJ_NS4_8TiledMMAINS4_8MMA_AtomIJNS4_10MMA_TraitsINS4_19SM100_MMA_F8F6F4_SSEJSI_SI_fSF_SF_NS4_17integral_constantINS4_4UMMA5MajorELSQ_0EEESR_NSO_INSP_7ScaleInELSS_0EEEST_EEEEEENS4_6LayoutINS5_IJSB_SB_SB_EEENS5_IJNSA_ILi0EEESY_SY_EEEEENS5_IJNS4_10UnderscoreES11_S11_EEEEENS4_23SM90_TMA_LOAD_MULTICASTENS4_14ComposedLayoutINS4_7SwizzleILi2ELi4ELi3EEENS4_18smem_ptr_flag_bitsILi8EEENSW_INS5_IJNSA_ILi8EEESG_EEENS5_IJSG_SB_EEEEEEEvNS4_8identityENS4_13SM90_TMA_LOADES1E_vS1F_EENS_8epilogue10collective18CollectiveEpilogueINS1I_23Sm100TmaWarpSpecializedILi2ELi2ELi64ELb0ELb0EEEJSH_NS5_IJNSW_ISF_SB_EENSW_ISG_SB_EEEEESI_SJ_SI_SJ_NS1I_6fusion15FusionCallbacksIS1M_NS1Q_17LinearCombinationISI_fSI_fLNS_15FloatRoundStyleE2EEESH_S1P_JEEENS4_5SM1004TMEM4LOAD26SM100_TMEM_LOAD_32dp32b64xES1G_S1E_NS4_39AutoVectorizingCopyWithAssumedAlignmentILi128EEENS4_14SM90_TMA_STOREES1E_S21_S21_EEEvvEEEEvNT_6ParamsE)
        /*088c*/ 	.short	0x0380
        /*088e*/ 	.short	0x0800


	//----- nvinfo : EIATTR_SW_WAR
	.align		4
.L_55:
        /*0890*/ 	.byte	0x04, 0x36
        /*0892*/ 	.short	(.L_57 - .L_56)
.L_56:
        /*0894*/ 	.word	0x00000008
.L_57:


//--------------------- .nv.callgraph             --------------------------
	.section	.nv.callgraph,"",@"SHT_CUDA_CALLGRAPH"
	.align	4
	.sectionentsize	8
	.align		4
        /*0000*/ 	.word	0x00000000
	.align		4
        /*0004*/ 	.word	0xffffffff
	.align		4
        /*0008*/ 	.word	index@(_ZN7cutlass13device_kernelINS_4gemm6kernel13GemmUniversalIN4cute5tupleIJiiiiEEENS1_10collective13CollectiveMmaINS1_35MainloopSm100TmaUmmaWarpSpecializedILi5ELi2ELi4ENS5_IJNS4_1CILi1EEENSA_ILi2EEESB_EEEEENS5_IJNSA_ILi128EEESF_NSA_ILi64EEEEEENS_12float_e5m2_tENS5_IJlSB_lEEESI_SJ_NS4_8TiledMMAINS4_8MMA_AtomIJNS4_10MMA_TraitsINS4_19SM100_MMA_F8F6F4_SSEJSI_SI_fSF_SF_NS4_17integral_constantINS4_4UMMA5MajorELSQ_0EEESR_NSO_INSP_7ScaleInELSS_0EEEST_EEEEEENS4_6LayoutINS5_IJSB_SB_SB_EEENS5_IJNSA_ILi0EEESY_SY_EEEEENS5_IJNS4_10UnderscoreES11_S11_EEEEENS4_23SM90_TMA_LOAD_MULTICASTENS4_14ComposedLayoutINS4_7SwizzleILi2ELi4ELi3EEENS4_18smem_ptr_flag_bitsILi8EEENSW_INS5_IJNSA_ILi8EEESG_EEENS5_IJSG_SB_EEEEEEEvNS4_8identityENS4_13SM90_TMA_LOADES1E_vS1F_EENS_8epilogue10collective18CollectiveEpilogueINS1I_23Sm100TmaWarpSpecializedILi2ELi2ELi64ELb0ELb0EEEJSH_NS5_IJNSW_ISF_SB_EENSW_ISG_SB_EEEEESI_SJ_SI_SJ_NS1I_6fusion15FusionCallbacksIS1M_NS1Q_17LinearCombinationISI_fSI_fLNS_15FloatRoundStyleE2EEESH_S1P_JEEENS4_5SM1004TMEM4LOAD26SM100_TMEM_LOAD_32dp32b64xES1G_S1E_NS4_39AutoVectorizingCopyWithAssumedAlignmentILi128EEENS4_14SM90_TMA_STOREES1E_S21_S21_EEEvvEEEEvNT_6ParamsE)
	.align		4
        /*000c*/ 	.word	index@(__assertfail)
	.align		4
        /*0010*/ 	.word	0x00000000
	.align		4
        /*0014*/ 	.word	0xfffffffe
	.align		4
        /*0018*/ 	.word	0x00000000
	.align		4
        /*001c*/ 	.word	0xfffffffd
	.align		4
        /*0020*/ 	.word	0x00000000
	.align		4
        /*0024*/ 	.word	0xfffffffc


//--------------------- .nv.constant4             --------------------------
	.section	.nv.constant4,"a",@progbits
	.align	8
	.align		8
.nv.constant4:
        /*0000*/ 	.dword	__assertfail
	.align		8
        /*0008*/ 	.dword	__unnamed_1
	.align		8
        /*0010*/ 	.dword	__unnamed_2
	.align		8
        /*0018*/ 	.dword	_ZN39_INTERNAL_b22d0587_4_k_cu_8dc1df08_95524cuda3std3__45__cpo5beginE
	.align		8
        /*0020*/ 	.dword	_ZN39_INTERNAL_b22d0587_4_k_cu_8dc1df08_95524cuda3std3__45__cpo3endE
	.align		8
        /*0028*/ 	.dword	_ZN39_INTERNAL_b22d0587_4_k_cu_8dc1df08_95524cuda3std3__45__cpo6cbeginE
	.align		8
        /*0030*/ 	.dword	_ZN39_INTERNAL_b22d0587_4_k_cu_8dc1df08_95524cuda3std3__45__cpo4cendE
	.align		8
        /*0038*/ 	.dword	_ZN39_INTERNAL_b22d0587_4_k_cu_8dc1df08_95524cuda3std3__441_GLOBAL__N__b22d0587_4_k_cu_8dc1df08_95526ignoreE
	.align		8
        /*0040*/ 	.dword	_ZN39_INTERNAL_b22d0587_4_k_cu_8dc1df08_95524cuda3std3__419piecewise_constructE
	.align		8
        /*0048*/ 	.dword	_ZN39_INTERNAL_b22d0587_4_k_cu_8dc1df08_95524cuda3std3__48in_placeE
	.align		8
        /*0050*/ 	.dword	_ZN39_INTERNAL_b22d0587_4_k_cu_8dc1df08_95524cuda3std6ranges3__45__cpo4swapE
	.align		8
        /*0058*/ 	.dword	_ZN39_INTERNAL_b22d0587_4_k_cu_8dc1df08_95524cuda3std6ranges3__45__cpo9iter_moveE
	.align		8
        /*0060*/ 	.dword	_ZN39_INTERNAL_b22d0587_4_k_cu_8dc1df08_95524cute7productE
	.align		8
        /*0068*/ 	.dword	_ZN39_INTERNAL_b22d0587_4_k_cu_8dc1df08_95524cute1_E
	.align		8
        /*0070*/ 	.dword	$str$25
	.align		8
        /*0078*/ 	.dword	$str$26
	.align		8
        /*0080*/ 	.dword	$str$27
	.align		8
        /*0088*/ 	.dword	$str$28


//--------------------- .text._ZN7cutlass13device_kernelINS_4gemm6kernel13GemmUniversalIN4cute5tupleIJiiiiEEENS1_10collective13CollectiveMmaINS1_35MainloopSm100TmaUmmaWarpSpecializedILi5ELi2ELi4ENS5_IJNS4_1CILi1EEENSA_ILi2EEESB_EEEEENS5_IJNSA_ILi128EEESF_NSA_ILi64EEEEEENS_12float_e5m2_tENS5_IJlSB_lEEESI_SJ_NS4_8TiledMMAINS4_8MMA_AtomIJNS4_10MMA_TraitsINS4_19SM100_MMA_F8F6F4_SSEJSI_SI_fSF_SF_NS4_17integral_constantINS4_4UMMA5MajorELSQ_0EEESR_NSO_INSP_7ScaleInELSS_0EEEST_EEEEEENS4_6LayoutINS5_IJSB_SB_SB_EEENS5_IJNSA_ILi0EEESY_SY_EEEEENS5_IJNS4_10UnderscoreES11_S11_EEEEENS4_23SM90_TMA_LOAD_MULTICASTENS4_14ComposedLayoutINS4_7SwizzleILi2ELi4ELi3EEENS4_18smem_ptr_flag_bitsILi8EEENSW_INS5_IJNSA_ILi8EEESG_EEENS5_IJSG_SB_EEEEEEEvNS4_8identityENS4_13SM90_TMA_LOADES1E_vS1F_EENS_8epilogue10collective18CollectiveEpilogueINS1I_23Sm100TmaWarpSpecializedILi2ELi2ELi64ELb0ELb0EEEJSH_NS5_IJNSW_ISF_SB_EENSW_ISG_SB_EEEEESI_SJ_SI_SJ_NS1I_6fusion15FusionCallbacksIS1M_NS1Q_17LinearCombinationISI_fSI_fLNS_15FloatRoundStyleE2EEESH_S1P_JEEENS4_5SM1004TMEM4LOAD26SM100_TMEM_LOAD_32dp32b64xES1G_S1E_NS4_39AutoVectorizingCopyWithAssumedAlignmentILi128EEENS4_14SM90_TMA_STOREES1E_S21_S21_EEEvvEEEEvNT_6ParamsE --------------------------
	.section	.text._ZN7cutlass13device_kernelINS_4gemm6kernel13GemmUniversalIN4cute5tupleIJiiiiEEENS1_10collective13CollectiveMmaINS1_35MainloopSm100TmaUmmaWarpSpecializedILi5ELi2ELi4ENS5_IJNS4_1CILi1EEENSA_ILi2EEESB_EEEEENS5_IJNSA_ILi128EEESF_NSA_ILi64EEEEEENS_12float_e5m2_tENS5_IJlSB_lEEESI_SJ_NS4_8TiledMMAINS4_8MMA_AtomIJNS4_10MMA_TraitsINS4_19SM100_MMA_F8F6F4_SSEJSI_SI_fSF_SF_NS4_17integral_constantINS4_4UMMA5MajorELSQ_0EEESR_NSO_INSP_7ScaleInELSS_0EEEST_EEEEEENS4_6LayoutINS5_IJSB_SB_SB_EEENS5_IJNSA_ILi0EEESY_SY_EEEEENS5_IJNS4_10UnderscoreES11_S11_EEEEENS4_23SM90_TMA_LOAD_MULTICASTENS4_14ComposedLayoutINS4_7SwizzleILi2ELi4ELi3EEENS4_18smem_ptr_flag_bitsILi8EEENSW_INS5_IJNSA_ILi8EEESG_EEENS5_IJSG_SB_EEEEEEEvNS4_8identityENS4_13SM90_TMA_LOADES1E_vS1F_EENS_8epilogue10collective18CollectiveEpilogueINS1I_23Sm100TmaWarpSpecializedILi2ELi2ELi64ELb0ELb0EEEJSH_NS5_IJNSW_ISF_SB_EENSW_ISG_SB_EEEEESI_SJ_SI_SJ_NS1I_6fusion15FusionCallbacksIS1M_NS1Q_17LinearCombinationISI_fSI_fLNS_15FloatRoundStyleE2EEESH_S1P_JEEENS4_5SM1004TMEM4LOAD26SM100_TMEM_LOAD_32dp32b64xES1G_S1E_NS4_39AutoVectorizingCopyWithAssumedAlignmentILi128EEENS4_14SM90_TMA_STOREES1E_S21_S21_EEEvvEEEEvNT_6ParamsE,"ax",@progbits
	.align	128
.text._ZN7cutlass13device_kernelINS_4gemm6kernel13GemmUniversalIN4cute5tupleIJiiiiEEENS1_10collective13CollectiveMmaINS1_35MainloopSm100TmaUmmaWarpSpecializedILi5ELi2ELi4ENS5_IJNS4_1CILi1EEENSA_ILi2EEESB_EEEEENS5_IJNSA_ILi128EEESF_NSA_ILi64EEEEEENS_12float_e5m2_tENS5_IJlSB_lEEESI_SJ_NS4_8TiledMMAINS4_8MMA_AtomIJNS4_10MMA_TraitsINS4_19SM100_MMA_F8F6F4_SSEJSI_SI_fSF_SF_NS4_17integral_constantINS4_4UMMA5MajorELSQ_0EEESR_NSO_INSP_7ScaleInELSS_0EEEST_EEEEEENS4_6LayoutINS5_IJSB_SB_SB_EEENS5_IJNSA_ILi0EEESY_SY_EEEEENS5_IJNS4_10UnderscoreES11_S11_EEEEENS4_23SM90_TMA_LOAD_MULTICASTENS4_14ComposedLayoutINS4_7SwizzleILi2ELi4ELi3EEENS4_18smem_ptr_flag_bitsILi8EEENSW_INS5_IJNSA_ILi8EEESG_EEENS5_IJSG_SB_EEEEEEEvNS4_8identityENS4_13SM90_TMA_LOADES1E_vS1F_EENS_8epilogue10collective18CollectiveEpilogueINS1I_23Sm100TmaWarpSpecializedILi2ELi2ELi64ELb0ELb0EEEJSH_NS5_IJNSW_ISF_SB_EENSW_ISG_SB_EEEEESI_SJ_SI_SJ_NS1I_6fusion15FusionCallbacksIS1M_NS1Q_17LinearCombinationISI_fSI_fLNS_15FloatRoundStyleE2EEESH_S1P_JEEENS4_5SM1004TMEM4LOAD26SM100_TMEM_LOAD_32dp32b64xES1G_S1E_NS4_39AutoVectorizingCopyWithAssumedAlignmentILi128EEENS4_14SM90_TMA_STOREES1E_S21_S21_EEEvvEEEEvNT_6ParamsE:
        .type           _ZN7cutlass13device_kernelINS_4gemm6kernel13GemmUniversalIN4cute5tupleIJiiiiEEENS1_10collective13CollectiveMmaINS1_35MainloopSm100TmaUmmaWarpSpecializedILi5ELi2ELi4ENS5_IJNS4_1CILi1EEENSA_ILi2EEESB_EEEEENS5_IJNSA_ILi128EEESF_NSA_ILi64EEEEEENS_12float_e5m2_tENS5_IJlSB_lEEESI_SJ_NS4_8TiledMMAINS4_8MMA_AtomIJNS4_10MMA_TraitsINS4_19SM100_MMA_F8F6F4_SSEJSI_SI_fSF_SF_NS4_17integral_constantINS4_4UMMA5MajorELSQ_0EEESR_NSO_INSP_7ScaleInELSS_0EEEST_EEEEEENS4_6LayoutINS5_IJSB_SB_SB_EEENS5_IJNSA_ILi0EEESY_SY_EEEEENS5_IJNS4_10UnderscoreES11_S11_EEEEENS4_23SM90_TMA_LOAD_MULTICASTENS4_14ComposedLayoutINS4_7SwizzleILi2ELi4ELi3EEENS4_18smem_ptr_flag_bitsILi8EEENSW_INS5_IJNSA_ILi8EEESG_EEENS5_IJSG_SB_EEEEEEEvNS4_8identityENS4_13SM90_TMA_LOADES1E_vS1F_EENS_8epilogue10collective18CollectiveEpilogueINS1I_23Sm100TmaWarpSpecializedILi2ELi2ELi64ELb0ELb0EEEJSH_NS5_IJNSW_ISF_SB_EENSW_ISG_SB_EEEEESI_SJ_SI_SJ_NS1I_6fusion15FusionCallbacksIS1M_NS1Q_17LinearCombinationISI_fSI_fLNS_15FloatRoundStyleE2EEESH_S1P_JEEENS4_5SM1004TMEM4LOAD26SM100_TMEM_LOAD_32dp32b64xES1G_S1E_NS4_39AutoVectorizingCopyWithAssumedAlignmentILi128EEENS4_14SM90_TMA_STOREES1E_S21_S21_EEEvvEEEEvNT_6ParamsE,@function
        .size           _ZN7cutlass13device_kernelINS_4gemm6kernel13GemmUniversalIN4cute5tupleIJiiiiEEENS1_10collective13CollectiveMmaINS1_35MainloopSm100TmaUmmaWarpSpecializedILi5ELi2ELi4ENS5_IJNS4_1CILi1EEENSA_ILi2EEESB_EEEEENS5_IJNSA_ILi128EEESF_NSA_ILi64EEEEEENS_12float_e5m2_tENS5_IJlSB_lEEESI_SJ_NS4_8TiledMMAINS4_8MMA_AtomIJNS4_10MMA_TraitsINS4_19SM100_MMA_F8F6F4_SSEJSI_SI_fSF_SF_NS4_17integral_constantINS4_4UMMA5MajorELSQ_0EEESR_NSO_INSP_7ScaleInELSS_0EEEST_EEEEEENS4_6LayoutINS5_IJSB_SB_SB_EEENS5_IJNSA_ILi0EEESY_SY_EEEEENS5_IJNS4_10UnderscoreES11_S11_EEEEENS4_23SM90_TMA_LOAD_MULTICASTENS4_14ComposedLayoutINS4_7SwizzleILi2ELi4ELi3EEENS4_18smem_ptr_flag_bitsILi8EEENSW_INS5_IJNSA_ILi8EEESG_EEENS5_IJSG_SB_EEEEEEEvNS4_8identityENS4_13SM90_TMA_LOADES1E_vS1F_EENS_8epilogue10collective18CollectiveEpilogueINS1I_23Sm100TmaWarpSpecializedILi2ELi2ELi64ELb0ELb0EEEJSH_NS5_IJNSW_ISF_SB_EENSW_ISG_SB_EEEEESI_SJ_SI_SJ_NS1I_6fusion15FusionCallbacksIS1M_NS1Q_17LinearCombinationISI_fSI_fLNS_15FloatRoundStyleE2EEESH_S1P_JEEENS4_5SM1004TMEM4LOAD26SM100_TMEM_LOAD_32dp32b64xES1G_S1E_NS4_39AutoVectorizingCopyWithAssumedAlignmentILi128EEENS4_14SM90_TMA_STOREES1E_S21_S21_EEEvvEEEEvNT_6ParamsE,(.L_x_153 - _ZN7cutlass13device_kernelINS_4gemm6kernel13GemmUniversalIN4cute5tupleIJiiiiEEENS1_10collective13CollectiveMmaINS1_35MainloopSm100TmaUmmaWarpSpecializedILi5ELi2ELi4ENS5_IJNS4_1CILi1EEENSA_ILi2EEESB_EEEEENS5_IJNSA_ILi128EEESF_NSA_ILi64EEEEEENS_12float_e5m2_tENS5_IJlSB_lEEESI_SJ_NS4_8TiledMMAINS4_8MMA_AtomIJNS4_10MMA_TraitsINS4_19SM100_MMA_F8F6F4_SSEJSI_SI_fSF_SF_NS4_17integral_constantINS4_4UMMA5MajorELSQ_0EEESR_NSO_INSP_7ScaleInELSS_0EEEST_EEEEEENS4_6LayoutINS5_IJSB_SB_SB_EEENS5_IJNSA_ILi0EEESY_SY_EEEEENS5_IJNS4_10UnderscoreES11_S11_EEEEENS4_23SM90_TMA_LOAD_MULTICASTENS4_14ComposedLayoutINS4_7SwizzleILi2ELi4ELi3EEENS4_18smem_ptr_flag_bitsILi8EEENSW_INS5_IJNSA_ILi8EEESG_EEENS5_IJSG_SB_EEEEEEEvNS4_8identityENS4_13SM90_TMA_LOADES1E_vS1F_EENS_8epilogue10collective18CollectiveEpilogueINS1I_23Sm100TmaWarpSpecializedILi2ELi2ELi64ELb0ELb0EEEJSH_NS5_IJNSW_ISF_SB_EENSW_ISG_SB_EEEEESI_SJ_SI_SJ_NS1I_6fusion15FusionCallbacksIS1M_NS1Q_17LinearCombinationISI_fSI_fLNS_15FloatRoundStyleE2EEESH_S1P_JEEENS4_5SM1004TMEM4LOAD26SM100_TMEM_LOAD_32dp32b64xES1G_S1E_NS4_39AutoVectorizingCopyWithAssumedAlignmentILi128EEENS4_14SM90_TMA_STOREES1E_S21_S21_EEEvvEEEEvNT_6ParamsE)
        .other          _ZN7cutlass13device_kernelINS_4gemm6kernel13GemmUniversalIN4cute5tupleIJiiiiEEENS1_10collective13CollectiveMmaINS1_35MainloopSm100TmaUmmaWarpSpecializedILi5ELi2ELi4ENS5_IJNS4_1CILi1EEENSA_ILi2EEESB_EEEEENS5_IJNSA_ILi128EEESF_NSA_ILi64EEEEEENS_12float_e5m2_tENS5_IJlSB_lEEESI_SJ_NS4_8TiledMMAINS4_8MMA_AtomIJNS4_10MMA_TraitsINS4_19SM100_MMA_F8F6F4_SSEJSI_SI_fSF_SF_NS4_17integral_constantINS4_4UMMA5MajorELSQ_0EEESR_NSO_INSP_7ScaleInELSS_0EEEST_EEEEEENS4_6LayoutINS5_IJSB_SB_SB_EEENS5_IJNSA_ILi0EEESY_SY_EEEEENS5_IJNS4_10UnderscoreES11_S11_EEEEENS4_23SM90_TMA_LOAD_MULTICASTENS4_14ComposedLayoutINS4_7SwizzleILi2ELi4ELi3EEENS4_18smem_ptr_flag_bitsILi8EEENSW_INS5_IJNSA_ILi8EEESG_EEENS5_IJSG_SB_EEEEEEEvNS4_8identityENS4_13SM90_TMA_LOADES1E_vS1F_EENS_8epilogue10collective18CollectiveEpilogueINS1I_23Sm100TmaWarpSpecializedILi2ELi2ELi64ELb0ELb0EEEJSH_NS5_IJNSW_ISF_SB_EENSW_ISG_SB_EEEEESI_SJ_SI_SJ_NS1I_6fusion15FusionCallbacksIS1M_NS1Q_17LinearCombinationISI_fSI_fLNS_15FloatRoundStyleE2EEESH_S1P_JEEENS4_5SM1004TMEM4LOAD26SM100_TMEM_LOAD_32dp32b64xES1G_S1E_NS4_39AutoVectorizingCopyWithAssumedAlignmentILi128EEENS4_14SM90_TMA_STOREES1E_S21_S21_EEEvvEEEEvNT_6ParamsE,@"STO_CUDA_ENTRY STV_DEFAULT"
_ZN7cutlass13device_kernelINS_4gemm6kernel13GemmUniversalIN4cute5tupleIJiiiiEEENS1_10collective13CollectiveMmaINS1_35MainloopSm100TmaUmmaWarpSpecializedILi5ELi2ELi4ENS5_IJNS4_1CILi1EEENSA_ILi2EEESB_EEEEENS5_IJNSA_ILi128EEESF_NSA_ILi64EEEEEENS_12float_e5m2_tENS5_IJlSB_lEEESI_SJ_NS4_8TiledMMAINS4_8MMA_AtomIJNS4_10MMA_TraitsINS4_19SM100_MMA_F8F6F4_SSEJSI_SI_fSF_SF_NS4_17integral_constantINS4_4UMMA5MajorELSQ_0EEESR_NSO_INSP_7ScaleInELSS_0EEEST_EEEEEENS4_6LayoutINS5_IJSB_SB_SB_EEENS5_IJNSA_ILi0EEESY_SY_EEEEENS5_IJNS4_10UnderscoreES11_S11_EEEEENS4_23SM90_TMA_LOAD_MULTICASTENS4_14ComposedLayoutINS4_7SwizzleILi2ELi4ELi3EEENS4_18smem_ptr_flag_bitsILi8EEENSW_INS5_IJNSA_ILi8EEESG_EEENS5_IJSG_SB_EEEEEEEvNS4_8identityENS4_13SM90_TMA_LOADES1E_vS1F_EENS_8epilogue10collective18CollectiveEpilogueINS1I_23Sm100TmaWarpSpecializedILi2ELi2ELi64ELb0ELb0EEEJSH_NS5_IJNSW_ISF_SB_EENSW_ISG_SB_EEEEESI_SJ_SI_SJ_NS1I_6fusion15FusionCallbacksIS1M_NS1Q_17LinearCombinationISI_fSI_fLNS_15FloatRoundStyleE2EEESH_S1P_JEEENS4_5SM1004TMEM4LOAD26SM100_TMEM_LOAD_32dp32b64xES1G_S1E_NS4_39AutoVectorizingCopyWithAssumedAlignmentILi128EEENS4_14SM90_TMA_STOREES1E_S21_S21_EEEvvEEEEvNT_6ParamsE:
[----:B------:R-:W1:Y:S01]  /*0000*/  LDC R1, c[0x0][0x37c] ;  /* 0x0000df00ff017b82 */ /* 0x000e620000000800 */
[----:B------:R-:W2:Y:S01]  /*0010*/  S2R R170, SR_TID.X ;  /* 0x0000000000aa7919 */ /* 0x000ea20000002100 */
[----:B------:R-:W3:Y:S01]  /*0020*/  LDCU.64 UR8, c[0x0][0x890] ;  /* 0x00011200ff0877ac */ /* 0x000ee20008000a00 */
[----:B------:R-:W-:Y:S02]  /*0030*/  PRMT R158, RZ, 0x7610, R158 ;  /* 0x00007610ff9e7816 */ /* 0x000fe4000000009e */
[----:B------:R-:W-:Y:S01]  /*0040*/  ELECT P3, URZ, PT ;  /* 0x0000000000ff782f */ /* 0x000fe20003860000 */
[----:B---3--:R-:W-:-:S04]  /*0050*/  UISETP.NE.U32.AND UP0, UPT, UR8, URZ, UPT ;  /* 0x000000ff0800728c */ /* 0x008fc8000bf05070 */
[----:B------:R-:W-:Y:S01]  /*0060*/  UISETP.NE.AND.EX UP0, UPT, UR9, URZ, UPT, UP0 ;  /* 0x000000ff0900728c */ /* 0x000fe2000bf05300 */
[----:B--2---:R-:W-:-:S05]  /*0070*/  SHF.R.U32.HI R159, RZ, 0x5, R170 ;  /* 0x00000005ff9f7819 */ /* 0x004fca00000116aa */
[----:B------:R-:W2:Y:S02]  /*0080*/  SHFL.IDX PT, R0, R159, RZ, 0x1f ;  /* 0x00001fff9f007589 */ /* 0x000ea400000e0000 */
[----:B--2---:R-:W-:Y:S01]  /*0090*/  R2UR UR17, R0 ;  /* 0x00000000001172ca */ /* 0x004fe200000e0000 */
[----:B-1----:R-:W-:-:S14]  /*00a0*/  BRA.U UP0, `(.L_x_0) ;  /* 0x0000000100307547 */ /* 0x002fdc000b800000 */
[----:B------:R-:W1:Y:S02]  /*00b0*/  LDCU.64 UR4, c[0x0][0x888] ;  /* 0x00011100ff0477ac */ /* 0x000e640008000a00 */
[----:B-1----:R-:W-:-:S04]  /*00c0*/  UISETP.NE.U32.AND UP0, UPT, UR4, URZ, UPT ;  /* 0x000000ff0400728c */ /* 0x002fc8000bf05070 */
[----:B------:R-:W-:-:S09]  /*00d0*/  UISETP.NE.AND.EX UP0, UPT, UR5, URZ, UPT, UP0 ;  /* 0x000000ff0500728c */ /* 0x000fd2000bf05300 */
[----:B------:R-:W-:Y:S05]  /*00e0*/  BRA.U !UP0, `(.L_x_1) ;  /* 0x0000000108147547 */ /* 0x000fea000b800000 */
[----:B------:R-:W1:Y:S01]  /*00f0*/  LDC.64 R2, c[0x0][0x888] ;  /* 0x00022200ff027b82 */ /* 0x000e620000000a00 */
[----:B------:R-:W1:Y:S02]  /*0100*/  LDCU.64 UR4, c[0x0][0x358] ;  /* 0x00006b00ff0477ac */ /* 0x000e640008000a00 */
[----:B-1----:R1:W5:Y:S01]  /*0110*/  LDG.E R73, desc[UR4][R2.64] ;  /* 0x0000000402497981 */ /* 0x002362000c1e1900 */
[----:B------:R-:W-:Y:S01]  /*0120*/  HFMA2 R158, -RZ, RZ, 0, 5.9604644775390625e-08 ;  /* 0x00000001ff9e7431 */ /* 0x000fe200000001ff */
[----:B------:R-:W-:Y:S05]  /*0130*/  BRA `(.L_x_0) ;  /* 0x00000000000c7947 */ /* 0x000fea0003800000 */
.L_x_1:
[----:B------:R-:W1:Y:S01]  /*0140*/  LDCU UR4, c[0x0][0x880] ;  /* 0x00011000ff0477ac */ /* 0x000e620008000800 */
[----:B------:R-:W-:Y:S01]  /*0150*/  HFMA2 R158, -RZ, RZ, 0, 5.9604644775390625e-08 ;  /* 0x00000001ff9e7431 */ /* 0x000fe200000001ff */
[----:B-1----:R-:W-:-:S07]  /*0160*/  MOV R73, UR4 ;  /* 0x0000000400497c02 */ /* 0x002fce0008000f00 */
.L_x_0:
[----:B------:R-:W2:Y:S02]  /*0170*/  LDCU.64 UR4, c[0x0][0x8b0] ;  /* 0x00011600ff0477ac */ /* 0x000ea40008000a00 */
[----:B--2---:R-:W-:-:S04]  /*0180*/  UISETP.NE.U32.AND UP0, UPT, UR4, URZ, UPT ;  /* 0x000000ff0400728c */ /* 0x004fc8000bf05070 */
[----:B------:R-:W-:-:S09]  /*0190*/  UISETP.NE.AND.EX UP0, UPT, UR5, URZ, UPT, UP0 ;  /* 0x000000ff0500728c */ /* 0x000fd2000bf05300 */
[----:B------:R-:W-:Y:S05]  /*01a0*/  BRA.U UP0, `(.L_x_2) ;  /* 0x0000000100287547 */ /* 0x000fea000b800000 */
[----:B------:R-:W2:Y:S02]  /*01b0*/  LDCU.64 UR4, c[0x0][0x8a8] ;  /* 0x00011500ff0477ac */ /* 0x000ea40008000a00 */
[----:B--2---:R-:W-:-:S04]  /*01c0*/  UISETP.NE.U32.AND UP0, UPT, UR4, URZ, UPT ;  /* 0x000000ff0400728c */ /* 0x004fc8000bf05070 */
[----:B------:R-:W-:-:S09]  /*01d0*/  UISETP.NE.AND.EX UP0, UPT, UR5, URZ, UPT, UP0 ;  /* 0x000000ff0500728c */ /* 0x000fd2000bf05300 */
[----:B------:R-:W-:Y:S05]  /*01e0*/  BRA.U !UP0, `(.L_x_3) ;  /* 0x0000000108107547 */ /* 0x000fea000b800000 */
[----:B------:R-:W2:Y:S01]  /*01f0*/  LDC.64 R70, c[0x0][0x8a8] ;  /* 0x00022a00ff467b82 */ /* 0x000ea20000000a00 */
[----:B------:R-:W2:Y:S02]  /*0200*/  LDCU.64 UR4, c[0x0][0x358] ;  /* 0x00006b00ff0477ac */ /* 0x000ea40008000a00 */
[----:B--2---:R2:W5:Y:S01]  /*0210*/  LDG.E R70, desc[UR4][R70.64] ;  /* 0x0000000446467981 */ /* 0x004562000c1e1900 */
[----:B------:R-:W-:Y:S05]  /*0220*/  BRA `(.L_x_2) ;  /* 0x0000000000087947 */ /* 0x000fea0003800000 */
.L_x_3:
[----:B------:R-:W2:Y:S02]  /*0230*/  LDCU UR4, c[0x0][0x8a0] ;  /* 0x00011400ff0477ac */ /* 0x000ea40008000800 */
[----:B--2---:R-:W-:Y:S02]  /*0240*/  MOV R70, UR4 ;  /* 0x0000000400467c02 */ /* 0x004fe40008000f00 */
.L_x_2:
[----:B------:R-:W-:Y:S01]  /*0250*/  IMAD.U32 R0, RZ, RZ, UR17 ;  /* 0x00000011ff007e24 */ /* 0x000fe2000f8e00ff */
[----:B------:R-:W-:Y:S04]  /*0260*/  BSSY.RECONVERGENT B0, `(.L_x_4) ;  /* 0x000000c000007945 */ /* 0x000fe80003800200 */
[C---:B------:R-:W-:Y:S02]  /*0270*/  ISETP.NE.OR P1, PT, R0.reuse, 0x1, !P3 ;  /* 0x000000010000780c */ /* 0x040fe40005f25670 */
[----:B------:R-:W-:-:S11]  /*0280*/  ISETP.NE.OR P0, PT, R0, 0x3, !P3 ;  /* 0x000000030000780c */ /* 0x000fd60005f05670 */
[----:B------:R-:W-:Y:S05]  /*0290*/  @P1 BRA `(.L_x_5) ;  /* 0x0000000000201947 */ /* 0x000fea0003800000 */
[----:B------:R-:W3:Y:S02]  /*02a0*/  LDCU.64 UR4, c[0x0][0x348] ;  /* 0x00006900ff0477ac */ /* 0x000ee40008000a00 */
[----:B---3--:R-:W-:Y:S02]  /*02b0*/  UIADD3 UR6, UP1, UPT, UR4, 0x80, URZ ;  /* 0x0000008004067890 */ /* 0x008fe4000ff3e0ff */
[----:B------:R-:W-:Y:S02]  /*02c0*/  UIADD3 UR4, UP0, UPT, UR4, 0x180, URZ ;  /* 0x0000018004047890 */ /* 0x000fe4000ff1e0ff */
[----:B------:R-:W-:Y:S02]  /*02d0*/  UIADD3.X UR7, UPT, UPT, URZ, UR5, URZ, UP1, !UPT ;  /* 0x00000005ff077290 */ /* 0x000fe40008ffe4ff */
[----:B------:R-:W-:-:S07]  /*02e0*/  UIADD3.X UR5, UPT, UPT, URZ, UR5, URZ, UP0, !UPT ;  /* 0x00000005ff057290 */ /* 0x000fce00087fe4ff */
[----:B------:R3:W-:Y:S02]  /*02f0*/  UTMACCTL.PF [UR6] ;  /* 0x00000000060079b9 */ /* 0x0007e40008040000 */
[----:B------:R3:W-:Y:S02]  /*0300*/  UTMACCTL.PF [UR4] ;  /* 0x00000000040079b9 */ /* 0x0007e40008040000 */
[----:B---3--:R-:W-:Y:S01]  /*0310*/  NOP ;  /* 0x0000000000007918 */ /* 0x008fe20000000000 */
.L_x_5:
[----:B------:R-:W-:Y:S05]  /*0320*/  BSYNC.RECONVERGENT B0 ;  /* 0x0000000000007941 */ /* 0x000fea0003800200 */
.L_x_4:
[----:B------:R-:W-:Y:S04]  /*0330*/  BSSY.RECONVERGENT B0, `(.L_x_6) ;  /* 0x000000a000007945 */ /* 0x000fe80003800200 */
        /* <DEDUP_REMOVED lines=9> */
.L_x_7:
[----:B------:R-:W-:Y:S05]  /*03d0*/  BSYNC.RECONVERGENT B0 ;  /* 0x0000000000007941 */ /* 0x000fea0003800200 */
.L_x_6:
[----:B------:R-:W3:Y:S01]  /*03e0*/  LDCU.64 UR4, c[0x0][0x888] ;  /* 0x00011100ff0477ac */ /* 0x000ee20008000a00 */
[----:B------:R-:W-:Y:S02]  /*03f0*/  UISETP.EQ.U32.AND UP1, UPT, UR8, URZ, UPT ;  /* 0x000000ff0800728c */ /* 0x000fe4000bf22070 */
[----:B------:R-:W-:Y:S02]  /*0400*/  UPLOP3.LUT UP3, UPT, UPT, UPT, UPT, 0x80, 0x8 ;  /* 0x000000000008789c */ /* 0x000fe40003f6f070 */
[----:B---3--:R-:W-:-:S04]  /*0410*/  UISETP.NE.U32.AND UP0, UPT, UR4, URZ, UPT ;  /* 0x000000ff0400728c */ /* 0x008fc8000bf05070 */
[----:B------:R-:W-:-:S04]  /*0420*/  UISETP.NE.AND.EX UP0, UPT, UR5, URZ, UPT, UP0 ;  /* 0x000000ff0500728c */ /* 0x000fc8000bf05300 */
[----:B------:R-:W-:-:S04]  /*0430*/  UISETP.EQ.OR.EX UP2, UPT, UR9, URZ, !UP0, UP1 ;  /* 0x000000ff0900728c */ /* 0x000fc8000c742710 */
[----:B------:R-:W-:-:S06]  /*0440*/  UP2UR UR4, UPR, URZ, 0x4 ;  /* 0x00000004ff047883 */ /* 0x000fcc0008000000 */
[----:B------:R-:W-:Y:S01]  /*0450*/  MOV R161, UR4 ;  /* 0x0000000400a17c02 */ /* 0x000fe20008000f00 */
[----:B------:R-:W-:Y:S06]  /*0460*/  BRA.U !UP2, `(.L_x_8) ;  /* 0x000000010a207547 */ /* 0x000fec000b800000 */
[----:B------:R-:W-:Y:S01]  /*0470*/  UISETP.NE.U32.AND UP1, UPT, UR8, URZ, UPT ;  /* 0x000000ff0800728c */ /* 0x000fe2000bf25070 */
[----:B-----5:R-:W-:Y:S01]  /*0480*/  FSETP.NEU.AND P0, PT, R73, RZ, PT ;  /* 0x000000ff4900720b */ /* 0x020fe20003f0d000 */
[----:B------:R-:W-:Y:S02]  /*0490*/  USEL UR4, URZ, 0xffffffff, UP0 ;  /* 0xffffffffff047887 */ /* 0x000fe40008000000 */
[----:B------:R-:W-:-:S10]  /*04a0*/  UISETP.NE.AND.EX UP1, UPT, UR9, URZ, UPT, UP1 ;  /* 0x000000ff0900728c */ /* 0x000fd4000bf25310 */
[----:B------:R-:W-:Y:S01]  /*04b0*/  VOTEU.ANY UP0, P0 ;  /* 0x0000000000ff7886 */ /* 0x000fe20000000100 */
[----:B------:R-:W-:-:S04]  /*04c0*/  @!UP1 USEL UR4, URZ, 0xffffffff, UP0 ;  /* 0xffffffffff049887 */ /* 0x000fc80008000000 */
[----:B------:R-:W-:-:S04]  /*04d0*/  ULOP3.LUT UR4, UR4, 0x1, URZ, 0xc0, !UPT ;  /* 0x0000000104047892 */ /* 0x000fc8000f8ec0ff */
[----:B------:R-:W-:-:S11]  /*04e0*/  UISETP.NE.U32.AND UP3, UPT, UR4, 0x1, UPT ;  /* 0x000000010400788c */ /* 0x000fd6000bf65070 */
.L_x_8:
[----:B-1----:R-:W1:Y:S01]  /*04f0*/  SHFL.IDX PT, R2, R159, RZ, 0x1f ;  /* 0x00001fff9f027589 */ /* 0x002e6200000e0000 */
[----:B------:R-:W-:-:S04]  /*0500*/  UISETP.NE.AND UP0, UPT, UR17, 0x2, UPT ;  /* 0x000000021100788c */ /* 0x000fc8000bf05270 */
[----:B------:R-:W-:Y:S01]  /*0510*/  USEL UR37, URZ, 0x1, UP0 ;  /* 0x00000001ff257887 */ /* 0x000fe20008000000 */
[----:B-1----:R-:W-:-:S13]  /*0520*/  ISETP.NE.AND P0, PT, R2, RZ, PT ;  /* 0x000000ff0200720c */ /* 0x002fda0003f05270 */
[----:B------:R-:W-:Y:S05]  /*0530*/  @P0 BRA `(.L_x_9) ;  /* 0x0000000000600947 */ /* 0x000fea0003800000 */
[----:B------:R-:W1:Y:S01]  /*0540*/  S2UR UR4, SR_CgaCtaId ;  /* 0x00000000000479c3 */ /* 0x000e620000008800 */
[----:B------:R-:W-:Y:S01]  /*0550*/  UMOV UR5, 0x400 ;  /* 0x0000040000057882 */ /* 0x000fe20000000000 */
[----:B------:R-:W-:Y:S01]  /*0560*/  UMOV UR8, 0x1 ;  /* 0x0000000100087882 */ /* 0x000fe20000000000 */
[----:B------:R-:W-:Y:S01]  /*0570*/  UMOV UR6, 0x2 ;  /* 0x0000000200067882 */ /* 0x000fe20000000000 */
[----:B------:R-:W-:-:S04]  /*0580*/  UIADD3 UR8, UPT, UPT, -UR8, 0x100000, URZ ;  /* 0x0010000008087890 */ /* 0x000fc8000fffe1ff */
[----:B------:R-:W-:Y:S02]  /*0590*/  USHF.L.U32 UR9, UR8, 0xb, URZ ;  /* 0x0000000b08097899 */ /* 0x000fe400080006ff */
[----:B------:R-:W-:Y:S02]  /*05a0*/  USHF.L.U32 UR8, UR8, 0x1, URZ ;  /* 0x0000000108087899 */ /* 0x000fe400080006ff */
[----:B------:R-:W-:-:S04]  /*05b0*/  UIADD3 UR6, UPT, UPT, -UR6, 0x100000, URZ ;  /* 0x0010000006067890 */ /* 0x000fc8000fffe1ff */
[----:B------:R-:W-:Y:S02]  /*05c0*/  USHF.L.U32 UR7, UR6, 0xb, URZ ;  /* 0x0000000b06077899 */ /* 0x000fe400080006ff */
[----:B------:R-:W-:Y:S01]  /*05d0*/  USHF.L.U32 UR6, UR6, 0x1, URZ ;  /* 0x0000000106067899 */ /* 0x000fe200080006ff */
[----:B------:R-:W-:Y:S01]  /*05e0*/  ELECT P0, URZ, PT ;  /* 0x0000000000ff782f */ /* 0x000fe20003800000 */
[----:B-1----:R-:W-:Y:S01]  /*05f0*/  ULEA UR4, UR4, UR5, 0x18 ;  /* 0x0000000504047291 */ /* 0x002fe2000f8ec0ff */
[----:B------:R-:W1:Y:S11]  /*0600*/  FENCE.VIEW.ASYNC.S ;  /* 0x00000000000073c6 */ /* 0x000e760000000000 */
[----:B-1----:R1:W3:Y:S01]  /*0610*/  SYNCS.EXCH.64 URZ, [UR4], UR8 ;  /* 0x0000000804ff75b2 */ /* 0x0022e20008000100 */
[----:B------:R1:W4:Y:S01]  /*0620*/  SYNCS.EXCH.64 URZ, [UR4+0x28], UR6 ;  /* 0x0000280604ff75b2 */ /* 0x0003220008000100 */
[----:B------:R1:W1:Y:S01]  /*0630*/  SYNCS.EXCH.64 URZ, [UR4+0x8], UR8 ;  /* 0x0000080804ff75b2 */ /* 0x0002620008000100 */
[----:B------:R1:W1:Y:S01]  /*0640*/  SYNCS.EXCH.64 URZ, [UR4+0x30], UR6 ;  /* 0x0000300604ff75b2 */ /* 0x0002620008000100 */
[----:B------:R1:W1:Y:S01]  /*0650*/  SYNCS.EXCH.64 URZ, [UR4+0x10], UR8 ;  /* 0x0000100804ff75b2 */ /* 0x0002620008000100 */
[----:B------:R1:W1:Y:S01]  /*0660*/  SYNCS.EXCH.64 URZ, [UR4+0x38], UR6 ;  /* 0x0000380604ff75b2 */ /* 0x0002620008000100 */
[----:B------:R1:W1:Y:S01]  /*0670*/  SYNCS.EXCH.64 URZ, [UR4+0x18], UR8 ;  /* 0x0000180804ff75b2 */ /* 0x0002620008000100 */
[----:B------:R1:W1:Y:S01]  /*0680*/  SYNCS.EXCH.64 URZ, [UR4+0x40], UR6 ;  /* 0x0000400604ff75b2 */ /* 0x0002620008000100 */
[----:B------:R1:W1:Y:S01]  /*0690*/  SYNCS.EXCH.64 URZ, [UR4+0x20], UR8 ;  /* 0x0000200804ff75b2 */ /* 0x0002620008000100 */
[----:B------:R1:W1:Y:S01]  /*06a0*/  SYNCS.EXCH.64 URZ, [UR4+0x48], UR6 ;  /* 0x0000480604ff75b2 */ /* 0x0002620008000100 */
[----:B------:R-:W-:Y:S01]  /*06b0*/  NOP ;  /* 0x0000000000007918 */ /* 0x000fe20000000000 */
.L_x_9:
[----:B------:R-:W2:Y:S01]  /*06c0*/  SHFL.IDX PT, R2, R159, RZ, 0x1f ;  /* 0x00001fff9f027589 */ /* 0x000ea200000e0000 */
[----:B------:R-:W-:Y:S01]  /*06d0*/  NOP ;  /* 0x0000000000007918 */ /* 0x000fe20000000000 */
[----:B--2---:R-:W-:-:S13]  /*06e0*/  ISETP.NE.AND P0, PT, R2, 0x1, PT ;  /* 0x000000010200780c */ /* 0x004fda0003f05270 */
[----:B------:R-:W-:Y:S05]  /*06f0*/  @P0 BRA `(.L_x_10) ;  /* 0x0000000000480947 */ /* 0x000fea0003800000 */
[----:B-1----:R-:W1:Y:S01]  /*0700*/  S2UR UR4, SR_CgaCtaId ;  /* 0x00000000000479c3 */ /* 0x002e620000008800 */
        /* <DEDUP_REMOVED lines=12> */
[----:B-1----:R2:W1:Y:S01]  /*07d0*/  SYNCS.EXCH.64 URZ, [UR4+0x50], UR8 ;  /* 0x0000500804ff75b2 */ /* 0x0024620008000100 */
[----:B------:R2:W1:Y:S01]  /*07e0*/  SYNCS.EXCH.64 URZ, [UR4+0x60], UR6 ;  /* 0x0000600604ff75b2 */ /* 0x0004620008000100 */
[----:B------:R2:W1:Y:S01]  /*07f0*/  SYNCS.EXCH.64 URZ, [UR4+0x58], UR8 ;  /* 0x0000580804ff75b2 */ /* 0x0004620008000100 */
[----:B------:R2:W1:Y:S02]  /*0800*/  SYNCS.EXCH.64 URZ, [UR4+0x68], UR6 ;  /* 0x0000680604ff75b2 */ /* 0x0004640008000100 */
[----:B--2---:R-:W-:Y:S01]  /*0810*/  NOP ;  /* 0x0000000000007918 */ /* 0x004fe20000000000 */
.L_x_10:
[----:B------:R-:W2:Y:S01]  /*0820*/  SHFL.IDX PT, R2, R159, RZ, 0x1f ;  /* 0x00001fff9f027589 */ /* 0x000ea200000e0000 */
[----:B------:R-:W-:Y:S01]  /*0830*/  NOP ;  /* 0x0000000000007918 */ /* 0x000fe20000000000 */
[----:B--2---:R-:W-:-:S13]  /*0840*/  ISETP.NE.AND P0, PT, R2, 0x3, PT ;  /* 0x000000030200780c */ /* 0x004fda0003f05270 */
[----:B------:R-:W-:Y:S05]  /*0850*/  @P0 BRA `(.L_x_11) ;  /* 0x0000000000300947 */ /* 0x000fea0003800000 */
[----:B-1----:R-:W1:Y:S01]  /*0860*/  S2UR UR6, SR_CgaCtaId ;  /* 0x00000000000679c3 */ /* 0x002e620000008800 */
[----:B------:R-:W-:Y:S01]  /*0870*/  UMOV UR4, 0x400 ;  /* 0x0000040000047882 */ /* 0x000fe20000000000 */
[----:B------:R-:W-:Y:S01]  /*0880*/  UMOV UR5, 0x20 ;  /* 0x0000002000057882 */ /* 0x000fe20000000000 */
[----:B------:R-:W-:Y:S01]  /*0890*/  ELECT P0, URZ, PT ;  /* 0x0000000000ff782f */ /* 0x000fe20003800000 */
[----:B-1----:R-:W-:Y:S02]  /*08a0*/  ULEA UR6, UR6, UR4, 0x18 ;  /* 0x0000000406067291 */ /* 0x002fe4000f8ec0ff */
[----:B------:R-:W-:-:S04]  /*08b0*/  UIADD3 UR4, UPT, UPT, -UR5, 0x100000, URZ ;  /* 0x0010000005047890 */ /* 0x000fc8000fffe1ff */
[----:B------:R-:W-:Y:S02]  /*08c0*/  USHF.L.U32 UR5, UR4, 0xb, URZ ;  /* 0x0000000b04057899 */ /* 0x000fe400080006ff */
[----:B------:R-:W-:Y:S01]  /*08d0*/  USHF.L.U32 UR4, UR4, 0x1, URZ ;  /* 0x0000000104047899 */ /* 0x000fe200080006ff */
[----:B------:R-:W1:Y:S11]  /*08e0*/  FENCE.VIEW.ASYNC.S ;  /* 0x00000000000073c6 */ /* 0x000e760000000000 */
[----:B-1----:R2:W1:Y:S01]  /*08f0*/  SYNCS.EXCH.64 URZ, [UR6+0x70], UR4 ;  /* 0x0000700406ff75b2 */ /* 0x0024620008000100 */
[----:B------:R2:W1:Y:S02]  /*0900*/  SYNCS.EXCH.64 URZ, [UR6+0x78], UR4 ;  /* 0x0000780406ff75b2 */ /* 0x0004640008000100 */
[----:B--2---:R-:W-:Y:S01]  /*0910*/  NOP ;  /* 0x0000000000007918 */ /* 0x004fe20000000000 */
.L_x_11:
[----:B------:R-:W2:Y:S01]  /*0920*/  SHFL.IDX PT, R2, R159, RZ, 0x1f ;  /* 0x00001fff9f027589 */ /* 0x000ea200000e0000 */
[----:B------:R-:W-:Y:S01]  /*0930*/  NOP ;  /* 0x0000000000007918 */ /* 0x000fe20000000000 */
[----:B--2---:R-:W-:-:S13]  /*0940*/  ISETP.NE.AND P0, PT, R2, 0x4, PT ;  /* 0x000000040200780c */ /* 0x004fda0003f05270 */
[----:B------:R-:W-:Y:S05]  /*0950*/  @P0 BRA `(.L_x_12) ;  /* 0x00000000004c0947 */ /* 0x000fea0003800000 */
[----:B-1----:R-:W1:Y:S01]  /*0960*/  S2UR UR6, SR_CgaCtaId ;  /* 0x00000000000679c3 */ /* 0x002e620000008800 */
[----:B------:R-:W-:Y:S01]  /*0970*/  UMOV UR4, 0x1e0 ;  /* 0x000001e000047882 */ /* 0x000fe20000000000 */
[----:B------:R-:W-:Y:S01]  /*0980*/  UMOV UR5, 0x400 ;  /* 0x0000040000057882 */ /* 0x000fe20000000000 */
[----:B------:R-:W-:Y:S01]  /*0990*/  USEL UR4, UR4, 0x1a0, UP3 ;  /* 0x000001a004047887 */ /* 0x000fe20009800000 */
[----:B------:R-:W-:Y:S01]  /*09a0*/  UMOV UR8, 0x1 ;  /* 0x0000000100087882 */ /* 0x000fe20000000000 */
[----:B------:R-:W-:Y:S01]  /*09b0*/  ELECT P0, URZ, PT ;  /* 0x0000000000ff782f */ /* 0x000fe20003800000 */
[----:B------:R-:W-:-:S04]  /*09c0*/  UIADD3 UR8, UPT, UPT, -UR8, 0x100000, URZ ;  /* 0x0010000008087890 */ /* 0x000fc8000fffe1ff */
[----:B------:R-:W-:Y:S02]  /*09d0*/  USHF.L.U32 UR9, UR8, 0xb, URZ ;  /* 0x0000000b08097899 */ /* 0x000fe400080006ff */
[----:B------:R-:W-:Y:S02]  /*09e0*/  USHF.L.U32 UR8, UR8, 0x1, URZ ;  /* 0x0000000108087899 */ /* 0x000fe400080006ff */
[----:B-1----:R-:W-:Y:S02]  /*09f0*/  ULEA UR6, UR6, UR5, 0x18 ;  /* 0x0000000506067291 */ /* 0x002fe4000f8ec0ff */
[----:B------:R-:W-:-:S04]  /*0a00*/  UIADD3 UR4, UPT, UPT, -UR4, 0x100000, URZ ;  /* 0x0010000004047890 */ /* 0x000fc8000fffe1ff */
[----:B------:R-:W-:Y:S02]  /*0a10*/  USHF.L.U32 UR5, UR4, 0xb, URZ ;  /* 0x0000000b04057899 */ /* 0x000fe400080006ff */
[----:B------:R-:W-:Y:S01]  /*0a20*/  USHF.L.U32 UR4, UR4, 0x1, URZ ;  /* 0x0000000104047899 */ /* 0x000fe200080006ff */
[----:B------:R-:W1:Y:S03]  /*0a30*/  FENCE.VIEW.ASYNC.S ;  /* 0x00000000000073c6 */ /* 0x000e660000000000 */
[----:B-1----:R2:W1:Y:S08]  /*0a40*/  SYNCS.EXCH.64 URZ, [UR6+0x80], UR8 ;  /* 0x0000800806ff75b2 */ /* 0x0024700008000100 */
[----:B------:R2:W1:Y:S01]  /*0a50*/  SYNCS.EXCH.64 URZ, [UR6+0x90], UR4 ;  /* 0x0000900406ff75b2 */ /* 0x0004620008000100 */
[----:B------:R2:W1:Y:S01]  /*0a60*/  SYNCS.EXCH.64 URZ, [UR6+0x88], UR8 ;  /* 0x0000880806ff75b2 */ /* 0x0004620008000100 */
[----:B------:R2:W1:Y:S02]  /*0a70*/  SYNCS.EXCH.64 URZ, [UR6+0x98], UR4 ;  /* 0x0000980406ff75b2 */ /* 0x0004640008000100 */
[----:B--2---:R-:W-:Y:S01]  /*0a80*/  NOP ;  /* 0x0000000000007918 */ /* 0x004fe20000000000 */
.L_x_12:
        /* <DEDUP_REMOVED lines=20> */
[----:B------:R2:W1:Y:S01]  /*0bd0*/  SYNCS.EXCH.64 URZ, [UR4+0xc8], UR6 ;  /* 0x0000c80604ff75b2 */ /* 0x0004620008000100 */
[----:B------:R2:W1:Y:S01]  /*0be0*/  SYNCS.EXCH.64 URZ, [UR4+0xb0], UR8 ;  /* 0x0000b00804ff75b2 */ /* 0x0004620008000100 */
[----:B------:R2:W1:Y:S01]  /*0bf0*/  SYNCS.EXCH.64 URZ, [UR4+0xd0], UR6 ;  /* 0x0000d00604ff75b2 */ /* 0x0004620008000100 */
[----:B------:R2:W1:Y:S01]  /*0c00*/  SYNCS.EXCH.64 URZ, [UR4+0xb8], UR8 ;  /* 0x0000b80804ff75b2 */ /* 0x0004620008000100 */
[----:B------:R2:W1:Y:S02]  /*0c10*/  SYNCS.EXCH.64 URZ, [UR4+0xd8], UR6 ;  /* 0x0000d80604ff75b2 */ /* 0x0004640008000100 */
[----:B--2---:R-:W-:Y:S01]  /*0c20*/  NOP ;  /* 0x0000000000007918 */ /* 0x004fe20000000000 */
.L_x_13:
[----:B------:R-:W2:Y:S01]  /*0c30*/  SHFL.IDX PT, R2, R159, RZ, 0x1f ;  /* 0x00001fff9f027589 */ /* 0x000ea200000e0000 */
[----:B------:R-:W1:Y:S01]  /*0c40*/  S2UR UR45, SR_CgaCtaId ;  /* 0x00000000002d79c3 */ /* 0x000e620000008800 */
[----:B------:R-:W-:Y:S01]  /*0c50*/  NOP ;  /* 0x0000000000007918 */ /* 0x000fe20000000000 */
[----:B--2---:R-:W-:-:S13]  /*0c60*/  ISETP.NE.AND P0, PT, R2, 0x3, PT ;  /* 0x000000030200780c */ /* 0x004fda0003f05270 */
[----:B-1----:R-:W-:Y:S05]  /*0c70*/  @P0 BRA `(.L_x_14) ;  /* 0x0000000000340947 */ /* 0x002fea0003800000 */
[----:B------:R-:W-:Y:S01]  /*0c80*/  UMOV UR4, 0x400 ;  /* 0x0000040000047882 */ /* 0x000fe20000000000 */
[----:B------:R-:W-:Y:S01]  /*0c90*/  UMOV UR6, 0x20 ;  /* 0x0000002000067882 */ /* 0x000fe20000000000 */
[----:B------:R-:W-:Y:S02]  /*0ca0*/  ULEA UR4, UR45, UR4, 0x18 ;  /* 0x000000042d047291 */ /* 0x000fe4000f8ec0ff */
[----:B------:R-:W-:-:S04]  /*0cb0*/  UIADD3 UR6, UPT, UPT, -UR6, 0x100000, URZ ;  /* 0x0010000006067890 */ /* 0x000fc8000fffe1ff */
[----:B------:R-:W-:Y:S02]  /*0cc0*/  USHF.L.U32 UR7, UR6, 0xb, URZ ;  /* 0x0000000b06077899 */ /* 0x000fe400080006ff */
[----:B------:R-:W-:Y:S01]  /*0cd0*/  USHF.L.U32 UR6, UR6, 0x1, URZ ;  /* 0x0000000106067899 */ /* 0x000fe200080006ff */
[----:B------:R-:W-:Y:S01]  /*0ce0*/  ELECT P0, URZ, PT ;  /* 0x0000000000ff782f */ /* 0x000fe20003800000 */
[----:B------:R-:W1:Y:S10]  /*0cf0*/  FENCE.VIEW.ASYNC.S ;  /* 0x00000000000073c6 */ /* 0x000e740000000000 */
[----:B-1----:R1:W2:Y:S01]  /*0d00*/  SYNCS.EXCH.64 URZ, [UR4+0xe0], UR6 ;  /* 0x0000e00604ff75b2 */ /* 0x0022a20008000100 */
[----:B------:R1:W1:Y:S01]  /*0d10*/  SYNCS.EXCH.64 URZ, [UR4+0xf0], UR6 ;  /* 0x0000f00604ff75b2 */ /* 0x0002620008000100 */
[----:B------:R1:W1:Y:S01]  /*0d20*/  SYNCS.EXCH.64 URZ, [UR4+0xe8], UR6 ;  /* 0x0000e80604ff75b2 */ /* 0x0002620008000100 */
[----:B------:R1:W1:Y:S01]  /*0d30*/  SYNCS.EXCH.64 URZ, [UR4+0xf8], UR6 ;  /* 0x0000f80604ff75b2 */ /* 0x0002620008000100 */
[----:B------:R-:W-:Y:S01]  /*0d40*/  NOP ;  /* 0x0000000000007918 */ /* 0x000fe20000000000 */
.L_x_14:
[----:B-1----:R-:W1:Y:S01]  /*0d50*/  LDCU UR4, c[0x0][0x36c] ;  /* 0x00006d80ff0477ac */ /* 0x002e620008000800 */
[----:B------:R-:W-:Y:S01]  /*0d60*/  ISETP.NE.OR P3, PT, R0, 0x2, !P3 ;  /* 0x000000020000780c */ /* 0x000fe20005f65670 */
[----:B------:R-:W-:Y:S01]  /*0d70*/  NOP ;  /* 0x0000000000007918 */ /* 0x000fe20000000000 */
[----:B------:R-:W-:Y:S01]  /*0d80*/  LOP3.LUT R0, R170, 0x1f, RZ, 0xc0, !PT ;  /* 0x0000001faa007812 */ /* 0x000fe200078ec0ff */
[----:B------:R-:W-:Y:S02]  /*0d90*/  UISETP.NE.AND UP4, UPT, UR17, URZ, UPT ;  /* 0x000000ff1100728c */ /* 0x000fe4000bf85270 */
[----:B-1----:R-:W-:-:S09]  /*0da0*/  UISETP.EQ.U32.AND UP5, UPT, UR4, 0x1, UPT ;  /* 0x000000010400788c */ /* 0x002fd2000bfa2070 */
[----:B------:R-:W-:Y:S05]  /*0db0*/  BRA.U !UP5, `(.L_x_15) ;  /* 0x000000010d087547 */ /* 0x000fea000b800000 */
[----:B--234-:R-:W-:Y:S01]  /*0dc0*/  UCGABAR_ARV ;  /* 0x00000000000079c7 */ /* 0x01cfe20008000000 */
[----:B------:R-:W-:Y:S05]  /*0dd0*/  BRA `(.L_x_16) ;  /* 0x0000000000047947 */ /* 0x000fea0003800000 */
.L_x_15:
[----:B--234-:R-:W-:Y:S01]  /*0de0*/  NOP ;  /* 0x0000000000007918 */ /* 0x01cfe20000000000 */
.L_x_16:
[----:B------:R-:W1:Y:S01]  /*0df0*/  S2UR UR7, SR_CTAID.X ;  /* 0x00000000000779c3 */ /* 0x000e620000002500 */
[----:B------:R-:W-:-:S05]  /*0e00*/  CS2R.32 R160, SR_CgaSize ;  /* 0x0000000000a07805 */ /* 0x000fca0000008a00 */
[----:B------:R-:W-:-:S05]  /*0e10*/  IMAD R160, R160, -0xa0, RZ ;  /* 0xffffff60a0a07824 */ /* 0x000fca00078e02ff */
[----:B------:R-:W-:-:S14]  /*0e20*/  R2UR UR5, R160 ;  /* 0x00000000a00572ca */ /* 0x000fdc00000e0000 */
[----:B------:R-:W2:Y:S01]  /*0e30*/  LDCU UR5, c[0x0][UR5+0x2b0] ;  /* 0x00005600050577ac */ /* 0x000ea20008000800 */
[----:B------:R-:W-:-:S05]  /*0e40*/  CS2R.32 R160, SR_CgaSize ;  /* 0x0000000000a07805 */ /* 0x000fca0000008a00 */
[----:B------:R-:W-:-:S05]  /*0e50*/  IMAD R160, R160, -0xa0, RZ ;  /* 0xffffff60a0a07824 */ /* 0x000fca00078e02ff */
[----:B------:R-:W-:-:S14]  /*0e60*/  R2UR UR4, R160 ;  /* 0x00000000a00472ca */ /* 0x000fdc00000e0000 */
[----:B------:R-:W3:Y:S01]  /*0e70*/  LDCU UR4, c[0x0][UR4+0x2b4] ;  /* 0x00005680040477ac */ /* 0x000ee20008000800 */
[----:B------:R-:W4:Y:S01]  /*0e80*/  S2UR UR8, SR_CTAID.Y ;  /* 0x00000000000879c3 */ /* 0x000f220000002600 */
[----:B------:R-:W-:-:S05]  /*0e90*/  CS2R.32 R160, SR_CgaSize ;  /* 0x0000000000a07805 */ /* 0x000fca0000008a00 */
[----:B------:R-:W-:-:S05]  /*0ea0*/  IMAD R160, R160, -0xa0, RZ ;  /* 0xffffff60a0a07824 */ /* 0x000fca00078e02ff */
[----:B------:R-:W-:-:S14]  /*0eb0*/  R2UR UR9, R160 ;  /* 0x00000000a00972ca */ /* 0x000fdc00000e0000 */
[----:B------:R-:W3:Y:S01]  /*0ec0*/  LDCU UR9, c[0x0][UR9+0x2a0] ;  /* 0x00005400090977ac */ /* 0x000ee20008000800 */
[----:B------:R-:W3:Y:S01]  /*0ed0*/  LDCU UR21, c[0x0][0xb24] ;  /* 0x00016480ff1577ac */ /* 0x000ee20008000800 */
[----:B------:R-:W1:Y:S01]  /*0ee0*/  S2UR UR36, SR_CTAID.Z ;  /* 0x00000000002479c3 */ /* 0x000e620000002700 */
[----:B------:R-:W-:-:S05]  /*0ef0*/  CS2R.32 R160, SR_CgaSize ;  /* 0x0000000000a07805 */ /* 0x000fca0000008a00 */
[----:B------:R-:W-:-:S05]  /*0f00*/  IMAD R160, R160, -0xa0, RZ ;  /* 0xffffff60a0a07824 */ /* 0x000fca00078e02ff */
[----:B------:R-:W-:-:S14]  /*0f10*/  R2UR UR63, R160 ;  /* 0x00000000a03f72ca */ /* 0x000fdc00000e0000 */
[----:B------:R-:W3:Y:S01]  /*0f20*/  LDCU UR63, c[0x0][UR63+0x2a4] ;  /* 0x000054803f3f77ac */ /* 0x000ee20008000800 */
[----:B------:R-:W3:Y:S01]  /*0f30*/  LDCU UR42, c[0x0][0xb24] ;  /* 0x00016480ff2a77ac */ /* 0x000ee20008000800 */
[----:B-1----:R-:W-:Y:S01]  /*0f40*/  I2FP.F32.U32 R3, UR7 ;  /* 0x0000000700037c45 */ /* 0x002fe20008201000 */
[----:B------:R-:W1:Y:S04]  /*0f50*/  LDCU UR28, c[0x0][0xb30] ;  /* 0x00016600ff1c77ac */ /* 0x000e680008000800 */
[----:B--2---:R-:W-:Y:S01]  /*0f60*/  FMUL R3, R3, UR5 ;  /* 0x0000000503037c20 */ /* 0x004fe20008400000 */
[----:B------:R-:W-:Y:S01]  /*0f70*/  USHF.L.U32 UR26, UR45, 0xc, URZ ;  /* 0x0000000c2d1a7899 */ /* 0x000fe200080006ff */
[----:B----4-:R-:W-:Y:S01]  /*0f80*/  I2FP.F32.U32 R2, UR8 ;  /* 0x0000000800027c45 */ /* 0x010fe20008201000 */
[----:B---3--:R-:W-:-:S03]  /*0f90*/  UISETP.GE.AND UP2, UPT, UR21, 0x1, UPT ;  /* 0x000000011500788c */ /* 0x008fc6000bf46270 */
[----:B------:R-:W2:Y:S01]  /*0fa0*/  F2I.U32.TRUNC.NTZ R3, R3 ;  /* 0x0000000300037305 */ /* 0x000ea2000020f000 */
[----:B------:R-:W-:Y:S01]  /*0fb0*/  UMOV UR16, UR7 ;  /* 0x0000000700107c82 */ /* 0x000fe20008000000 */
[----:B------:R-:W-:Y:S01]  /*0fc0*/  FMUL R2, R2, UR4 ;  /* 0x0000000402027c20 */ /* 0x000fe20008400000 */
[----:B------:R-:W-:-:S05]  /*0fd0*/  UMOV UR20, UR8 ;  /* 0x0000000800147c82 */ /* 0x000fca0008000000 */
[----:B------:R-:W3:Y:S01]  /*0fe0*/  F2I.U32.TRUNC.NTZ R2, R2 ;  /* 0x0000000200027305 */ /* 0x000ee2000020f000 */
[----:B--2---:R-:W-:Y:S02]  /*0ff0*/  R2UR UR4, R3 ;  /* 0x00000000030472ca */ /* 0x004fe400000e0000 */
[----:B---3--:R-:W-:Y:S02]  /*1000*/  R2UR UR6, R2 ;  /* 0x00000000020672ca */ /* 0x008fe400000e0000 */
[----:B------:R-:W-:-:S09]  /*1010*/  PRMT R2, RZ, 0x7610, R2 ;  /* 0x00007610ff027816 */ /* 0x000fd20000000002 */
[----:B------:R-:W-:-:S04]  /*1020*/  UIADD3 UR5, UPT, UPT, -UR4, URZ, URZ ;  /* 0x000000ff04057290 */ /* 0x000fc8000fffe1ff */
[----:B------:R-:W-:Y:S02]  /*1030*/  UIMAD UR5, UR9, UR5, UR7 ;  /* 0x00000005090572a4 */ /* 0x000fe4000f8e0207 */
[----:B------:R-:W-:-:S04]  /*1040*/  UIADD3 UR4, UPT, UPT, -UR6, URZ, URZ ;  /* 0x000000ff06047290 */ /* 0x000fc8000fffe1ff */
[----:B------:R-:W-:Y:S01]  /*1050*/  IMAD.U32 R160, RZ, RZ, UR5 ;  /* 0x00000005ffa07e24 */ /* 0x000fe2000f8e00ff */
[----:B------:R-:W-:Y:S01]  /*1060*/  UIMAD UR63, UR63, UR4, UR8 ;  /* 0x000000043f3f72a4 */ /* 0x000fe2000f8e0208 */
[----:B-1----:R-:W-:Y:S11]  /*1070*/  BRA.U UP4, `(.L_x_17) ;  /* 0x0000000104287547 */ /* 0x002ff6000b800000 */
[----:B------:R-:W-:Y:S01]  /*1080*/  R2UR UR4, R160 ;  /* 0x00000000a00472ca */ /* 0x000fe200000e0000 */
[----:B------:R-:W-:Y:S02]  /*1090*/  UISETP.NE.AND UP0, UPT, UR63, URZ, UPT ;  /* 0x000000ff3f00728c */ /* 0x000fe4000bf05270 */
[----:B------:R-:W-:-:S10]  /*10a0*/  UISETP.NE.AND UP1, UPT, UR63, 0x1, UPT ;  /* 0x000000013f00788c */ /* 0x000fd4000bf25270 */
[----:B------:R-:W-:-:S04]  /*10b0*/  UISETP.EQ.OR UP0, UPT, UR4, URZ, !UP0 ;  /* 0x000000ff0400728c */ /* 0x000fc8000c702670 */
[----:B------:R-:W-:Y:S02]  /*10c0*/  USEL UR5, URZ, 0x1, !UP0 ;  /* 0x00000001ff057887 */ /* 0x000fe4000c000000 */
[----:B------:R-:W-:Y:S02]  /*10d0*/  UISETP.NE.AND UP0, UPT, UR4, URZ, UPT ;  /* 0x000000ff0400728c */ /* 0x000fe4000bf05270 */
[----:B------:R-:W-:-:S04]  /*10e0*/  USEL UR4, URZ, 0x2, UP1 ;  /* 0x00000002ff047887 */ /* 0x000fc80008800000 */
[----:B------:R-:W-:-:S04]  /*10f0*/  USEL UR4, UR4, 0x2, UP0 ;  /* 0x0000000204047887 */ /* 0x000fc80008000000 */
[----:B------:R-:W-:-:S06]  /*1100*/  UIADD3 UR4, UPT, UPT, UR5, UR4, URZ ;  /* 0x0000000405047290 */ /* 0x000fcc000fffe0ff */
[----:B------:R-:W-:Y:S02]  /*1110*/  MOV R2, UR4 ;  /* 0x0000000400027c02 */ /* 0x000fe40008000f00 */
.L_x_17:
[----:B------:R-:W-:Y:S05]  /*1120*/  BRA.U !UP2, `(.L_x_18) ;  /* 0x000000010ad47547 */ /* 0x000fea000b800000 */
[----:B------:R-:W1:Y:S01]  /*1130*/  LDCU.128 UR12, c[0x0][0xb10] ;  /* 0x00016200ff0c77ac */ /* 0x000e620008000c00 */
[----:B------:R-:W2:Y:S01]  /*1140*/  LDCU UR6, c[0x0][0x370] ;  /* 0x00006e00ff0677ac */ /* 0x000ea20008000800 */
[----:B------:R-:W3:Y:S01]  /*1150*/  LDCU UR5, c[0x0][0x374] ;  /* 0x00006e80ff0577ac */ /* 0x000ee20008000800 */
[----:B------:R-:W4:Y:S01]  /*1160*/  LDCU UR27, c[0x0][0xb0c] ;  /* 0x00016180ff1b77ac */ /* 0x000f220008000800 */
[----:B------:R-:W4:Y:S01]  /*1170*/  LDCU UR4, c[0x0][0xb20] ;  /* 0x00016400ff0477ac */ /* 0x000f220008000800 */
[----:B------:R-:W4:Y:S01]  /*1180*/  LDCU.64 UR8, c[0x0][0xb28] ;  /* 0x00016500ff0877ac */ /* 0x000f220008000a00 */
[----:B-1----:R-:W-:Y:S02]  /*1190*/  UISETP.NE.AND UP0, UPT, UR14, 0x1, UPT ;  /* 0x000000010e00788c */ /* 0x002fe4000bf05270 */
[----:B---3--:R-:W-:Y:S02]  /*11a0*/  UIMAD.WIDE.U32 UR10, UR5, UR15, URZ ;  /* 0x0000000f050a72a5 */ /* 0x008fe4000f8e00ff */
[----:B--2---:R-:W-:-:S02]  /*11b0*/  UIMAD.WIDE.U32 UR22, UR6, UR12, URZ ;  /* 0x0000000c061672a5 */ /* 0x004fc4000f8e00ff */
[----:B----4-:R-:W-:Y:S02]  /*11c0*/  UISETP.NE.AND UP1, UPT, UR27, 0x1, UPT ;  /* 0x000000011b00788c */ /* 0x010fe4000bf25270 */
[----:B------:R-:W-:Y:S01]  /*11d0*/  UISETP.NE.AND UP2, UPT, UR21, 0x1, UPT ;  /* 0x000000011500788c */ /* 0x000fe2000bf45270 */
[----:B------:R-:W-:Y:S02]  /*11e0*/  UMOV UR10, UR11 ;  /* 0x0000000b000a7c82 */ /* 0x000fe40008000000 */
[----:B------:R-:W-:Y:S01]  /*11f0*/  UMOV UR22, UR23 ;  /* 0x0000001700167c82 */ /* 0x000fe20008000000 */
[----:B------:R-:W-:Y:S02]  /*1200*/  @UP0 USHF.R.U32.HI UR5, URZ, UR4, UR10 ;  /* 0x00000004ff050299 */ /* 0x000fe4000801160a */
[----:B------:R-:W-:Y:S02]  /*1210*/  UIMAD.WIDE.U32 UR24, UR20, UR15, URZ ;  /* 0x0000000f141872a5 */ /* 0x000fe4000f8e00ff */
[----:B------:R-:W-:-:S02]  /*1220*/  UIMAD.WIDE.U32 UR10, UR5, UR8, URZ ;  /* 0x00000008050a72a5 */ /* 0x000fc4000f8e00ff */
[----:B------:R-:W-:Y:S02]  /*1230*/  @UP1 USHF.R.U32.HI UR6, URZ, UR13, UR22 ;  /* 0x0000000dff061299 */ /* 0x000fe40008011616 */
[----:B------:R-:W-:Y:S02]  /*1240*/  UIMAD.WIDE.U32 UR18, UR16, UR12, URZ ;  /* 0x0000000c101272a5 */ /* 0x000fe4000f8e00ff */
[----:B------:R-:W-:Y:S01]  /*1250*/  UIMAD.WIDE.U32 UR22, UR6, UR8, URZ ;  /* 0x00000008061672a5 */ /* 0x000fe2000f8e00ff */
[----:B------:R-:W-:Y:S01]  /*1260*/  UMOV UR24, UR25 ;  /* 0x0000001900187c82 */ /* 0x000fe20008000000 */
[----:B------:R-:W-:Y:S01]  /*1270*/  UMOV UR10, UR11 ;  /* 0x0000000b000a7c82 */ /* 0x000fe20008000000 */
[----:B------:R-:W-:Y:S02]  /*1280*/  USHF.R.U32.HI UR24, URZ, UR4, UR24 ;  /* 0x00000004ff187299 */ /* 0x000fe40008011618 */
[----:B------:R-:W-:Y:S02]  /*1290*/  @UP2 USHF.R.U32.HI UR5, URZ, UR9, UR10 ;  /* 0x00000009ff052299 */ /* 0x000fe4000801160a */
[----:B------:R-:W-:Y:S01]  /*12a0*/  UMOV UR7, UR23 ;  /* 0x0000001700077c82 */ /* 0x000fe20008000000 */
[----:B------:R-:W-:Y:S01]  /*12b0*/  UMOV UR18, UR19 ;  /* 0x0000001300127c82 */ /* 0x000fe20008000000 */
[----:B------:R-:W-:-:S02]  /*12c0*/  @UP2 USHF.R.U32.HI UR6, URZ, UR9, UR7 ;  /* 0x00000009ff062299 */ /* 0x000fc40008011607 */
[----:B------:R-:W-:Y:S02]  /*12d0*/  USHF.R.U32.HI UR13, URZ, UR13, UR18 ;  /* 0x0000000dff0d7299 */ /* 0x000fe40008011612 */
[----:B------:R-:W-:Y:S02]  /*12e0*/  USEL UR4, UR20, UR24, !UP0 ;  /* 0x0000001814047287 */ /* 0x000fe4000c000000 */
[----:B------:R-:W-:Y:S02]  /*12f0*/  UIMAD UR7, UR5, UR21, URZ ;  /* 0x00000015050772a4 */ /* 0x000fe4000f8e02ff */
[----:B------:R-:W-:Y:S02]  /*1300*/  USEL UR5, UR16, UR13, !UP1 ;  /* 0x0000000d10057287 */ /* 0x000fe4000c800000 */
[----:B------:R-:W-:Y:S02]  /*1310*/  UIMAD UR12, UR6, UR21, URZ ;  /* 0x00000015060c72a4 */ /* 0x000fe4000f8e02ff */
[----:B------:R-:W-:-:S02]  /*1320*/  UISETP.GE.AND UP0, UPT, UR4, UR7, UPT ;  /* 0x000000070400728c */ /* 0x000fc4000bf06270 */
[----:B------:R-:W-:Y:S02]  /*1330*/  UIMAD.WIDE.U32 UR10, UR4, UR8, URZ ;  /* 0x00000008040a72a5 */ /* 0x000fe4000f8e00ff */
[----:B------:R-:W-:Y:S02]  /*1340*/  UISETP.GE.OR UP0, UPT, UR5, UR12, UP0 ;  /* 0x0000000c0500728c */ /* 0x000fe40008706670 */
[----:B------:R-:W-:Y:S02]  /*1350*/  UIMAD.WIDE.U32 UR12, UR5, UR8, URZ ;  /* 0x00000008050c72a5 */ /* 0x000fe4000f8e00ff */
[----:B------:R-:W-:Y:S01]  /*1360*/  UIADD3 UR10, UPT, UPT, -UR4, URZ, URZ ;  /* 0x000000ff040a7290 */ /* 0x000fe2000fffe1ff */
[----:B------:R-:W-:Y:S01]  /*1370*/  UMOV UR8, UR11 ;  /* 0x0000000b00087c82 */ /* 0x000fe20008000000 */
[----:B------:R-:W-:Y:S02]  /*1380*/  UIADD3 UR11, UPT, UPT, -UR5, URZ, URZ ;  /* 0x000000ff050b7290 */ /* 0x000fe4000fffe1ff */
[----:B------:R-:W-:-:S03]  /*1390*/  USHF.R.U32.HI UR8, URZ, UR9, UR8 ;  /* 0x00000009ff087299 */ /* 0x000fc60008011608 */
[----:B------:R-:W-:Y:S01]  /*13a0*/  @!UP0 UMOV UR7, UR13 ;  /* 0x0000000d00078c82 */ /* 0x000fe20008000000 */
[----:B------:R-:W-:Y:S02]  /*13b0*/  UIMAD UR20, UR14, UR10, UR20 ;  /* 0x0000000a0e1472a4 */ /* 0x000fe4000f8e0214 */
[----:B------:R-:W-:Y:S02]  /*13c0*/  USEL UR8, UR4, UR8, !UP2 ;  /* 0x0000000804087287 */ /* 0x000fe4000d000000 */
[----:B------:R-:W-:Y:S02]  /*13d0*/  @!UP0 USHF.R.U32.HI UR7, URZ, UR9, UR7 ;  /* 0x00000009ff078299 */ /* 0x000fe40008011607 */
[----:B------:R-:W-:Y:S02]  /*13e0*/  UIADD3 UR9, UPT, UPT, -UR8, URZ, URZ ;  /* 0x000000ff08097290 */ /* 0x000fe4000fffe1ff */
[----:B------:R-:W-:Y:S02]  /*13f0*/  @!UP0 USEL UR7, UR5, UR7, !UP2 ;  /* 0x0000000705078287 */ /* 0x000fe4000d000000 */
[----:B------:R-:W-:-:S02]  /*1400*/  UIMAD UR9, UR21, UR9, UR4 ;  /* 0x00000009150972a4 */ /* 0x000fc4000f8e0204 */
[----:B------:R-:W-:Y:S02]  /*1410*/  @!UP0 UIADD3 UR8, UPT, UPT, UR8, -UR7, URZ ;  /* 0x8000000708088290 */ /* 0x000fe4000fffe0ff */
[----:B------:R-:W-:Y:S02]  /*1420*/  @!UP0 UIMAD UR6, UR9, UR6, UR7 ;  /* 0x00000006090682a4 */ /* 0x000fe4000f8e0207 */
[----:B------:R-:W-:Y:S02]  /*1430*/  @!UP0 UIMAD UR4, UR8, UR21, UR5 ;  /* 0x00000015080482a4 */ /* 0x000fe4000f8e0205 */
[----:B------:R-:W-:Y:S02]  /*1440*/  UIMAD UR16, UR27, UR11, UR16 ;  /* 0x0000000b1b1072a4 */ /* 0x000fe4000f8e0210 */
[----:B------:R-:W-:Y:S01]  /*1450*/  UIMAD UR20, UR4, UR14, UR20 ;  /* 0x0000000e041472a4 */ /* 0x000fe2000f8e0214 */
[----:B------:R-:W-:Y:S02]  /*1460*/  @!UP0 UMOV UR5, UR6 ;  /* 0x0000000600058c82 */ /* 0x000fe40008000000 */
[----:B------:R-:W-:-:S12]  /*1470*/  UIMAD UR16, UR5, UR27, UR16 ;  /* 0x0000001b051072a4 */ /* 0x000fd8000f8e0210 */
.L_x_18:
[----:B------:R-:W-:Y:S02]  /*1480*/  UISETP.NE.AND UP1, UPT, UR28, 0x1, UPT ;  /* 0x000000011c00788c */ /* 0x000fe4000bf25270 */
[----:B------:R-:W-:Y:S02]  /*1490*/  UISETP.NE.AND UP0, UPT, UR17, 0x2, UPT ;  /* 0x000000021100788c */ /* 0x000fe4000bf05270 */
[----:B------:R-:W-:-:S05]  /*14a0*/  ULOP3.LUT UR21, UR26, 0x1000, URZ, 0xc0, !UPT ;  /* 0x000010001a157892 */ /* 0x000fca000f8ec0ff */
[----:B------:R-:W-:Y:S07]  /*14b0*/  BRA.U UP1, `(.L_x_19) ;  /* 0x0000000101447547 */ /* 0x000fee000b800000 */
[----:B------:R-:W1:Y:S01]  /*14c0*/  LDCU.128 UR8, c[0x0][0xb10] ;  /* 0x00016200ff0877ac */ /* 0x000e620008000c00 */
[----:B------:R-:W2:Y:S01]  /*14d0*/  LDCU UR12, c[0x0][0xb0c] ;  /* 0x00016180ff0c77ac */ /* 0x000ea20008000800 */
[----:B------:R-:W3:Y:S01]  /*14e0*/  LDCU UR13, c[0x0][0xb20] ;  /* 0x00016400ff0d77ac */ /* 0x000ee20008000800 */
[----:B-1----:R-:W-:Y:S02]  /*14f0*/  UIMAD.WIDE.U32 UR6, UR16, UR8, URZ ;  /* 0x00000008100672a5 */ /* 0x002fe4000f8e00ff */
[----:B------:R-:W-:Y:S02]  /*1500*/  UIMAD.WIDE.U32 UR4, UR20, UR11, URZ ;  /* 0x0000000b140472a5 */ /* 0x000fe4000f8e00ff */
[----:B--2---:R-:W-:Y:S02]  /*1510*/  UISETP.NE.AND UP2, UPT, UR12, 0x1, UPT ;  /* 0x000000010c00788c */ /* 0x004fe4000bf45270 */
[----:B------:R-:W-:Y:S01]  /*1520*/  UISETP.NE.AND UP1, UPT, UR10, 0x1, UPT ;  /* 0x000000010a00788c */ /* 0x000fe2000bf25270 */
[----:B------:R-:W-:-:S02]  /*1530*/  UMOV UR6, UR7 ;  /* 0x0000000700067c82 */ /* 0x000fc40008000000 */
[----:B------:R-:W-:Y:S01]  /*1540*/  UMOV UR4, UR5 ;  /* 0x0000000500047c82 */ /* 0x000fe20008000000 */
[----:B------:R-:W-:Y:S02]  /*1550*/  USHF.R.U32.HI UR6, URZ, UR9, UR6 ;  /* 0x00000009ff067299 */ /* 0x000fe40008011606 */
[----:B---3--:R-:W-:Y:S02]  /*1560*/  USHF.R.U32.HI UR4, URZ, UR13, UR4 ;  /* 0x0000000dff047299 */ /* 0x008fe40008011604 */
[----:B------:R-:W-:Y:S02]  /*1570*/  USEL UR5, UR16, UR6, !UP2 ;  /* 0x0000000610057287 */ /* 0x000fe4000d000000 */
[----:B------:R-:W-:-:S04]  /*1580*/  USEL UR4, UR20, UR4, !UP1 ;  /* 0x0000000414047287 */ /* 0x000fc8000c800000 */
[----:B------:R-:W-:Y:S02]  /*1590*/  UIADD3 UR6, UPT, UPT, UR5, -UR4, URZ ;  /* 0x8000000405067290 */ /* 0x000fe4000fffe0ff */
[----:B------:R-:W-:Y:S02]  /*15a0*/  UIADD3 UR4, UPT, UPT, -UR5, UR4, URZ ;  /* 0x0000000405047290 */ /* 0x000fe4000fffe1ff */
[----:B------:R-:W-:Y:S02]  /*15b0*/  UIMAD UR20, UR6, UR10, UR20 ;  /* 0x0000000a061472a4 */ /* 0x000fe4000f8e0214 */
[----:B------:R-:W-:-:S12]  /*15c0*/  UIMAD UR16, UR4, UR12, UR16 ;  /* 0x0000000c041072a4 */ /* 0x000fd8000f8e0210 */
.L_x_19:
[----:B------:R-:W-:Y:S05]  /*15d0*/  BRA.U !UP5, `(.L_x_20) ;  /* 0x000000010d0c7547 */ /* 0x000fea000b800000 */
[----:B------:R-:W-:Y:S01]  /*15e0*/  UCGABAR_WAIT ;  /* 0x0000000000007dc7 */ /* 0x000fe20008000000 */
[----:B------:R-:W-:Y:S01]  /*15f0*/  CCTL.IVALL ;  /* 0x00000000ff00798f */ /* 0x000fe20002000000 */
[----:B------:R-:W-:Y:S05]  /*1600*/  BRA `(.L_x_21) ;  /* 0x0000000000047947 */ /* 0x000fea0003800000 */
.L_x_20:
[----:B------:R-:W-:Y:S06]  /*1610*/  BAR.SYNC.DEFER_BLOCKING 0x0 ;  /* 0x0000000000007b1d */ /* 0x000fec0000010000 */
.L_x_21:
[----:B------:R-:W-:Y:S05]  /*1620*/  BRA.U UP0, `(.L_x_22) ;  /* 0x0000001100e47547 */ /* 0x000fea000b800000 */
[----:B------:R-:W1:Y:S01]  /*1630*/  LDCU UR6, c[0x0][0x38c] ;  /* 0x00007180ff0677ac */ /* 0x000e620008000800 */
[----:B------:R-:W-:Y:S01]  /*1640*/  PLOP3.LUT P1, PT, PT, PT, UP3, 0x80, 0x8 ;  /* 0x000000000008781c */ /* 0x000fe20003f2f038 */
[----:B------:R-:W-:Y:S01]  /*1650*/  IMAD.MOV.U32 R12, RZ, RZ, 0x1 ;  /* 0x00000001ff0c7424 */ /* 0x000fe200078e00ff */
[----:B------:R-:W-:Y:S01]  /*1660*/  ISETP.EQ.OR P2, PT, R0, RZ, P3 ;  /* 0x000000ff0000720c */ /* 0x000fe20001f42670 */
[----:B------:R-:W-:Y:S01]  /*1670*/  UISETP.NE.AND UP1, UPT, UR17, URZ, UPT ;  /* 0x000000ff1100728c */ /* 0x000fe2000bf25270 */
[----:B------:R-:W-:Y:S02]  /*1680*/  PLOP3.LUT P1, PT, P1, PT, PT, 0x8, 0x80 ;  /* 0x000000000080781c */ /* 0x000fe40000f2e170 */
[----:B------:R-:W-:Y:S01]  /*1690*/  CS2R R10, SRZ ;  /* 0x00000000000a7805 */ /* 0x000fe2000001ff00 */
[----:B------:R-:W-:Y:S01]  /*16a0*/  IMAD.MOV.U32 R9, RZ, RZ, RZ ;  /* 0x000000ffff097224 */ /* 0x000fe200078e00ff */
[----:B------:R-:W2:Y:S01]  /*16b0*/  LDCU UR39, c[0x0][0x370] ;  /* 0x00006e00ff2777ac */ /* 0x000ea20008000800 */
[----:B------:R-:W-:Y:S01]  /*16c0*/  IMAD.MOV.U32 R8, RZ, RZ, 0x1 ;  /* 0x00000001ff087424 */ /* 0x000fe200078e00ff */
[----:B------:R-:W3:Y:S01]  /*16d0*/  LDCU.64 UR28, c[0x0][0x348] ;  /* 0x00006900ff1c77ac */ /* 0x000ee20008000a00 */
[----:B------:R-:W-:-:S02]  /*16e0*/  USHF.R.U32.HI UR44, URZ, 0x6, UR21 ;  /* 0x00000006ff2c7899 */ /* 0x000fc40008011615 */
[----:B-1----:R-:W-:Y:S02]  /*16f0*/  UIADD3 UR5, UPT, UPT, UR6, 0x3f, URZ ;  /* 0x0000003f06057890 */ /* 0x002fe4000fffe0ff */
[----:B------:R-:W-:Y:S02]  /*1700*/  UIADD3 UR46, UPT, UPT, UR6, 0x7e, URZ ;  /* 0x0000007e062e7890 */ /* 0x000fe4000fffe0ff */
[----:B------:R-:W-:Y:S01]  /*1710*/  USHF.R.S32.HI UR4, URZ, 0x1f, UR5 ;  /* 0x0000001fff047899 */ /* 0x000fe20008011405 */
[----:B------:R-:W1:Y:S03]  /*1720*/  LDCU UR38, c[0x0][0x374] ;  /* 0x00006e80ff2677ac */ /* 0x000e660008000800 */
[----:B------:R-:W-:Y:S02]  /*1730*/  ULEA.HI UR4, UR4, UR5, URZ, 0x6 ;  /* 0x0000000504047291 */ /* 0x000fe4000f8f30ff */
[----:B------:R-:W-:-:S02]  /*1740*/  USEL UR25, UR37, 0x2, UP1 ;  /* 0x0000000225197887 */ /* 0x000fc40008800000 */
[----:B------:R-:W-:Y:S02]  /*1750*/  USHF.R.S32.HI UR41, URZ, 0x6, UR4 ;  /* 0x00000006ff297899 */ /* 0x000fe40008011404 */
[----:B------:R-:W-:Y:S02]  /*1760*/  UIADD3 UR4, UPT, UPT, UR6, -0x1, URZ ;  /* 0xffffffff06047890 */ /* 0x000fe4000fffe0ff */
[----:B------:R-:W-:Y:S02]  /*1770*/  UISETP.LT.U32.AND UP0, UPT, UR41, 0x5, UPT ;  /* 0x000000052900788c */ /* 0x000fe4000bf01070 */
[----:B------:R-:W-:Y:S02]  /*1780*/  UISETP.GE.U32.AND UP2, UPT, UR4, -0x7f, UPT ;  /* 0xffffff810400788c */ /* 0x000fe4000bf46070 */
[----:B------:R-:W-:Y:S01]  /*1790*/  USEL UR40, UR41, 0x5, UP0 ;  /* 0x0000000529287887 */ /* 0x000fe20008000000 */
[----:B------:R-:W-:-:S03]  /*17a0*/  UMOV UR5, URZ ;  /* 0x000000ff00057c82 */ /* 0x000fc60008000000 */
[----:B------:R-:W-:Y:S02]  /*17b0*/  UIADD3 UR24, UPT, UPT, UR40, -0x1, URZ ;  /* 0xffffffff28187890 */ /* 0x000fe4000fffe0ff */
[----:B------:R-:W-:-:S03]  /*17c0*/  UIADD3 UR43, UPT, UPT, UR41, -UR40, URZ ;  /* 0x80000028292b7290 */ /* 0x000fc6000fffe0ff */
[----:B------:R-:W-:-:S04]  /*17d0*/  @UP2 UIADD3 UR24, UPT, UPT, UR40, URZ, URZ ;  /* 0x000000ff28182290 */ /* 0x000fc8000fffe0ff */
[----:B-123--:R-:W-:-:S12]  /*17e0*/  UIADD3 UR24, UPT, UPT, UR24, 0x1, URZ ;  /* 0x0000000118187890 */ /* 0x00efd8000fffe0ff */
.L_x_42:
[----:B------:R-:W-:Y:S01]  /*17f0*/  UISETP.NE.AND UP0, UPT, UR45, URZ, UPT ;  /* 0x000000ff2d00728c */ /* 0x000fe2000bf05270 */
[----:B-1----:R-:W1:Y:S08]  /*1800*/  S2UR UR45, SR_CgaCtaId ;  /* 0x00000000002d79c3 */ /* 0x002e700000008800 */
[----:B------:R-:W-:Y:S05]  /*1810*/  BRA.U UP0, `(.L_x_23) ;  /* 0x0000000100347547 */ /* 0x000fea000b800000 */
[----:B------:R-:W2:Y:S01]  /*1820*/  S2R R0, SR_CgaCtaId ;  /* 0x0000000000007919 */ /* 0x000ea20000008800 */
[----:B------:R-:W-:Y:S02]  /*1830*/  MOV R3, 0x400 ;  /* 0x0000040000037802 */ /* 0x000fe40000000f00 */
[----:B------:R-:W-:Y:S02]  /*1840*/  SHF.L.U32 R2, R8, 0x1f, RZ ;  /* 0x0000001f08027819 */ /* 0x000fe400000006ff */
[----:B--2---:R-:W-:-:S05]  /*1850*/  LEA R0, R0, R3, 0x18 ;  /* 0x0000000300007211 */ /* 0x004fca00078ec0ff */
[----:B------:R-:W-:-:S04]  /*1860*/  IMAD R3, R9, 0x8, R0 ;  /* 0x0000000809037824 */ /* 0x000fc800078e0200 */
[----:B------:R-:W2:Y:S02]  /*1870*/  SYNCS.PHASECHK.TRANS64.TRYWAIT P0, [R3+URZ+0xf0], R2 ;  /* 0x0000f002030075a7 */ /* 0x000ea400080011ff */
[----:B--2---:R-:W-:Y:S05]  /*1880*/  @!P0 BRA `(.L_x_24) ;  /* 0x0000006c00fc8947 */ /* 0x004fea0003800000 */
.L_x_114:
[----:B------:R-:W-:Y:S01]  /*1890*/  VIADD R9, R9, 0x1 ;  /* 0x0000000109097836 */ /* 0x000fe20000000000 */
[----:B------:R2:W-:Y:S04]  /*18a0*/  SYNCS.ARRIVE.TRANS64.A1T0 RZ, [R3+URZ+0xe0], RZ ;  /* 0x0000e0ff03ff79a7 */ /* 0x0005e800081000ff */
[----:B------:R-:W-:-:S04]  /*18b0*/  ISETP.NE.AND P0, PT, R9, 0x2, PT ;  /* 0x000000020900780c */ /* 0x000fc80003f05270 */
[----:B------:R-:W-:Y:S02]  /*18c0*/  SEL R9, R9, RZ, P0 ;  /* 0x000000ff09097207 */ /* 0x000fe40000000000 */
[----:B--2---:R-:W-:-:S04]  /*18d0*/  SEL R3, RZ, 0x1, P0 ;  /* 0x00000001ff037807 */ /* 0x004fc80000000000 */
[----:B------:R-:W-:-:S07]  /*18e0*/  LOP3.LUT R8, R8, R3, RZ, 0x3c, !PT ;  /* 0x0000000308087212 */ /* 0x000fce00078e3cff */
.L_x_23:
[----:B------:R-:W-:Y:S01]  /*18f0*/  UMOV UR6, 0x400 ;  /* 0x0000040000067882 */ /* 0x000fe20000000000 */
[----:B------:R-:W-:Y:S01]  /*1900*/  SHF.L.U32 R0, R12, 0x1f, RZ ;  /* 0x0000001f0c007819 */ /* 0x000fe200000006ff */
[----:B-1----:R-:W-:Y:S02]  /*1910*/  ULEA UR6, UR45, UR6, 0x18 ;  /* 0x000000062d067291 */ /* 0x002fe4000f8ec0ff */
[----:B------:R-:W-:Y:S02]  /*1920*/  UISETP.GE.U32.AND UP0, UPT, UR46, 0x7f, UPT ;  /* 0x0000007f2e00788c */ /* 0x000fe4000bf06070 */
[----:B------:R-:W-:Y:S02]  /*1930*/  ULEA UR4, UR5, UR6, 0x3 ;  /* 0x0000000605047291 */ /* 0x000fe4000f8e18ff */
[----:B------:R-:W-:Y:S02]  /*1940*/  USHF.L.U32 UR11, UR20, 0x7, URZ ;  /* 0x00000007140b7899 */ /* 0x000fe400080006ff */
[----:B------:R-:W-:Y:S01]  /*1950*/  ULEA UR35, UR16, UR44, 0x7 ;  /* 0x0000002c10237291 */ /* 0x000fe2000f8e38ff */
[----:B------:R-:W-:-:S04]  /*1960*/  UMOV UR13, URZ ;  /* 0x000000ff000d7c82 */ /* 0x000fc80008000000 */
[----:B------:R1:W2:Y:S01]  /*1970*/  SYNCS.PHASECHK.TRANS64.TRYWAIT P0, [UR4+0x28], R0 ;  /* 0x00002800ff0075a7 */ /* 0x0002a20008001104 */
[----:B------:R-:W-:Y:S06]  /*1980*/  BRA.U !UP0, `(.L_x_25) ;  /* 0x0000000108bc7547 */ /* 0x000fec000b800000 */
[----:B------:R-:W-:Y:S01]  /*1990*/  UMOV UR7, URZ ;  /* 0x000000ff00077c82 */ /* 0x000fe20008000000 */
[----:B------:R-:W-:-:S05]  /*19a0*/  UMOV UR4, UR5 ;  /* 0x0000000500047c82 */ /* 0x000fca0008000000 */
.L_x_31:
[----:B------:R-:W-:Y:S01]  /*19b0*/  ULEA UR33, UR4, UR6, 0x3 ;  /* 0x0000000604217291 */ /* 0x000fe2000f8e18ff */
[----:B--2---:R-:W-:Y:S01]  /*19c0*/  @!P3 MOV R2, 0x4000 ;  /* 0x000040000002b802 */ /* 0x004fe20000000f00 */
[----:B--2-4-:R-:W-:Y:S10]  /*19d0*/  @P0 BRA `(.L_x_26) ;  /* 0x00000000000c0947 */ /* 0x014ff40003800000 */
[----:B------:R-:W-:-:S04]  /*19e0*/  SHF.L.U32 R3, R12, 0x1f, RZ ;  /* 0x0000001f0c037819 */ /* 0x000fc800000006ff */
[----:B------:R-:W2:Y:S02]  /*19f0*/  SYNCS.PHASECHK.TRANS64.TRYWAIT P0, [UR33+0x28], R3 ;  /* 0x00002803ff0075a7 */ /* 0x000ea40008001121 */
[----:B--2---:R-:W-:Y:S05]  /*1a00*/  @!P0 BRA `(.L_x_27) ;  /* 0x0000006c00b08947 */ /* 0x004fea0003800000 */
.L_x_26:
[----:B------:R2:W-:Y:S01]  /*1a10*/  @!P3 SYNCS.ARRIVE.TRANS64 RZ, [UR33], R2 ;  /* 0x00000002ffffb9a7 */ /* 0x0005e20008000021 */
[----:B------:R-:W-:-:S04]  /*1a20*/  ULOP3.LUT UR5, UR25, 0x2, URZ, 0xfc, !UPT ;  /* 0x0000000219057892 */ /* 0x000fc8000f8efcff */
[----:B------:R-:W-:-:S09]  /*1a30*/  UISETP.NE.AND UP0, UPT, UR5, 0x2, UPT ;  /* 0x000000020500788c */ /* 0x000fd2000bf05270 */
[----:B------:R-:W-:Y:S05]  /*1a40*/  BRA.U UP0, `(.L_x_28) ;  /* 0x0000000100047547 */ /* 0x000fea000b800000 */
[----:B------:R-:W-:Y:S05]  /*1a50*/  BPT.TRAP 0x1 ;  /* 0x000000040000795c */ /* 0x000fea0000300000 */
.L_x_28:
[----:B------:R-:W-:Y:S04]  /*1a60*/  BSSY.RECONVERGENT B0, `(.L_x_29) ;  /* 0x0000003000007945 */ /* 0x000fe80003800200 */
[----:B------:R-:W-:Y:S05]  /*1a70*/  @P2 BRA `(.L_x_30) ;  /* 0x0000000000042947 */ /* 0x000fea0003800000 */
[----:B------:R-:W-:Y:S05]  /*1a80*/  BPT.TRAP 0x1 ;  /* 0x000000040000795c */ /* 0x000fea0000300000 */
.L_x_30:
[----:B------:R-:W-:Y:S05]  /*1a90*/  BSYNC.RECONVERGENT B0 ;  /* 0x0000000000007941 */ /* 0x000fea0003800200 */
.L_x_29:
[----:B------:R-:W-:Y:S02]  /*1aa0*/  UIADD3 UR5, UPT, UPT, UR4, 0x1, URZ ;  /* 0x0000000104057890 */ /* 0x000fe4000fffe0ff */
[----:B------:R-:W-:Y:S02]  /*1ab0*/  UIADD3 UR16, UP1, UPT, UR28, 0x80, URZ ;  /* 0x000000801c107890 */ /* 0x000fe4000ff3e0ff */
[----:B------:R-:W-:Y:S02]  /*1ac0*/  UISETP.NE.AND UP0, UPT, UR5, 0x5, UPT ;  /* 0x000000050500788c */ /* 0x000fe4000bf05270 */
[----:B------:R-:W-:Y:S02]  /*1ad0*/  USHF.L.U32 UR34, UR7, 0x6, URZ ;  /* 0x0000000607227899 */ /* 0x000fe400080006ff */
[----:B------:R-:W-:Y:S02]  /*1ae0*/  USEL UR9, URZ, 0x1, UP0 ;  /* 0x00000001ff097887 */ /* 0x000fe40008000000 */
[----:B------:R-:W-:-:S02]  /*1af0*/  USEL UR5, UR5, URZ, UP0 ;  /* 0x000000ff05057287 */ /* 0x000fc40008000000 */
[----:B------:R-:W-:Y:S02]  /*1b00*/  UIADD3 UR14, UP0, UPT, UR28, 0x180, URZ ;  /* 0x000001801c0e7890 */ /* 0x000fe4000ff1e0ff */
[----:B------:R-:W-:Y:S01]  /*1b10*/  ULEA UR8, UR5, UR6, 0x3 ;  /* 0x0000000605087291 */ /* 0x000fe2000f8e18ff */
[----:B------:R-:W-:Y:S01]  /*1b20*/  LOP3.LUT R12, R12, UR9, RZ, 0x3c, !PT ;  /* 0x000000090c0c7c12 */ /* 0x000fe2000f8e3cff */
[----:B------:R-:W-:Y:S02]  /*1b30*/  UIADD3.X UR17, UPT, UPT, URZ, UR29, URZ, UP1, !UPT ;  /* 0x0000001dff117290 */ /* 0x000fe40008ffe4ff */
[----:B------:R-:W-:Y:S01]  /*1b40*/  UIADD3.X UR15, UPT, UPT, URZ, UR29, URZ, UP0, !UPT ;  /* 0x0000001dff0f7290 */ /* 0x000fe200087fe4ff */
[----:B-1----:R-:W-:Y:S01]  /*1b50*/  SHF.L.U32 R0, R12, 0x1f, RZ ;  /* 0x0000001f0c007819 */ /* 0x002fe200000006ff */
[----:B------:R-:W-:Y:S01]  /*1b60*/  UMOV UR18, 0x0 ;  /* 0x0000000000127882 */ /* 0x000fe20000000000 */
[----:B------:R-:W-:Y:S01]  /*1b70*/  UMOV UR19, 0x10000000 ;  /* 0x1000000000137882 */ /* 0x000fe20000000000 */
[----:B------:R-:W-:Y:S01]  /*1b80*/  UMOV UR12, UR36 ;  /* 0x00000024000c7c82 */ /* 0x000fe20008000000 */
[----:B------:R3:W4:Y:S01]  /*1b90*/  SYNCS.PHASECHK.TRANS64.TRYWAIT P0, [UR8+0x28], R0 ;  /* 0x00002800ff0075a7 */ /* 0x0007220008001108 */
[----:B------:R-:W-:Y:S01]  /*1ba0*/  USHF.L.U32 UR8, UR4, 0xd, URZ ;  /* 0x0000000d04087899 */ /* 0x000fe200080006ff */
[----:B------:R-:W-:-:S02]  /*1bb0*/  UMOV UR9, UR33 ;  /* 0x0000002100097c82 */ /* 0x000fc40008000000 */
[----:B------:R-:W-:Y:S01]  /*1bc0*/  UMOV UR4, 0x30000 ;  /* 0x0003000000047882 */ /* 0x000fe20000000000 */
[----:B------:R-:W-:Y:S02]  /*1bd0*/  ULOP3.LUT UR32, UR8, UR21, URZ, 0xfc, !UPT ;  /* 0x0000001508207292 */ /* 0x000fe4000f8efcff */
[----:B------:R-:W-:Y:S02]  /*1be0*/  UIADD3 UR8, UPT, UPT, UR6, 0x12400, UR8 ;  /* 0x0001240006087890 */ /* 0x000fe4000fffe008 */
[----:B------:R-:W-:Y:S01]  /*1bf0*/  UIADD3 UR32, UPT, UPT, UR6, 0x8400, UR32 ;  /* 0x0000840006207890 */ /* 0x000fe2000fffe020 */
[----:B------:R-:W-:Y:S01]  /*1c00*/  UMOV UR10, UR34 ;  /* 0x00000022000a7c82 */ /* 0x000fe20008000000 */
[----:B------:R-:W-:Y:S01]  /*1c10*/  UIADD3 UR7, UPT, UPT, UR7, 0x1, URZ ;  /* 0x0000000107077890 */ /* 0x000fe2000fffe0ff */
[----:B------:R-:W-:-:S03]  /*1c20*/  UMOV UR13, UR24 ;  /* 0x00000018000d7c82 */ /* 0x000fc60008000000 */
[----:B------:R-:W-:-:S03]  /*1c30*/  UISETP.NE.AND UP0, UPT, UR7, UR24, UPT ;  /* 0x000000180700728c */ /* 0x000fc6000bf05270 */
[----:B------:R1:W-:Y:S01]  /*1c40*/  UTMALDG.3D.MULTICAST [UR32], [UR16], UR4, desc[UR18] ;  /* 0x00001220100073b4 */ /* 0x0003e20008011804 */
[----:B------:R3:W-:Y:S01]  /*1c50*/  UTMALDG.3D [UR8], [UR14], desc[UR18] ;  /* 0x000012080e0075b4 */ /* 0x0007e20008011000 */
[----:B-1----:R-:W-:-:S04]  /*1c60*/  UMOV UR4, UR5 ;  /* 0x0000000500047c82 */ /* 0x002fc80008000000 */
[----:B---3--:R-:W-:Y:S05]  /*1c70*/  BRA.U UP0, `(.L_x_31) ;  /* 0xfffffffd004c7547 */ /* 0x008fea000b83ffff */
.L_x_25:
[----:B------:R-:W-:Y:S01]  /*1c80*/  ULEA UR4, UR5, UR6, 0x3 ;  /* 0x0000000605047291 */ /* 0x000fe2000f8e18ff */
[----:B-1----:R-:W-:Y:S01]  /*1c90*/  SHF.L.U32 R0, R12, 0x1f, RZ ;  /* 0x0000001f0c007819 */ /* 0x002fe200000006ff */
[----:B------:R-:W-:Y:S01]  /*1ca0*/  @!P1 SYNCS.ARRIVE.TRANS64.A1T0 RZ, [UR6+0x78], RZ ;  /* 0x000078ffffff99a7 */ /* 0x000fe20008100006 */
[----:B------:R-:W-:-:S06]  /*1cb0*/  UISETP.GT.AND UP0, UPT, UR41, UR40, UPT ;  /* 0x000000282900728c */ /* 0x000fcc000bf04270 */
[----:B--2-4-:R1:W2:Y:S03]  /*1cc0*/  SYNCS.PHASECHK.TRANS64.TRYWAIT P0, [UR4+0x28], R0 ;  /* 0x00002800ff0075a7 */ /* 0x0142a60008001104 */
[----:B------:R-:W-:Y:S05]  /*1cd0*/  BRA.U !UP0, `(.L_x_32) ;  /* 0x0000000108c07547 */ /* 0x000fea000b800000 */
[----:B------:R-:W-:Y:S01]  /*1ce0*/  UIADD3 UR26, UPT, UPT, UR43, UR13, URZ ;  /* 0x0000000d2b1a7290 */ /* 0x000fe2000fffe0ff */
[----:B------:R-:W-:-:S11]  /*1cf0*/  UMOV UR4, UR5 ;  /* 0x0000000500047c82 */ /* 0x000fd60008000000 */
.L_x_38:
[----:B------:R-:W-:Y:S01]  /*1d00*/  ULEA UR17, UR4, UR6, 0x3 ;  /* 0x0000000604117291 */ /* 0x000fe2000f8e18ff */
[----:B--2---:R-:W-:Y:S01]  /*1d10*/  @!P3 MOV R2, 0x4000 ;  /* 0x000040000002b802 */ /* 0x004fe20000000f00 */
[----:B--2-4-:R-:W-:Y:S10]  /*1d20*/  @P0 BRA `(.L_x_33) ;  /* 0x00000000000c0947 */ /* 0x014ff40003800000 */
[----:B------:R-:W-:-:S04]  /*1d30*/  SHF.L.U32 R3, R12, 0x1f, RZ ;  /* 0x0000001f0c037819 */ /* 0x000fc800000006ff */
[----:B------:R-:W2:Y:S02]  /*1d40*/  SYNCS.PHASECHK.TRANS64.TRYWAIT P0, [UR17+0x28], R3 ;  /* 0x00002803ff0075a7 */ /* 0x000ea40008001111 */
[----:B--2---:R-:W-:Y:S05]  /*1d50*/  @!P0 BRA `(.L_x_34) ;  /* 0x0000006800f48947 */ /* 0x004fea0003800000 */
.L_x_33:
[----:B------:R2:W-:Y:S01]  /*1d60*/  @!P3 SYNCS.ARRIVE.TRANS64 RZ, [UR17], R2 ;  /* 0x00000002ffffb9a7 */ /* 0x0005e20008000011 */
[----:B------:R-:W-:-:S04]  /*1d70*/  ULOP3.LUT UR5, UR25, 0x2, URZ, 0xfc, !UPT ;  /* 0x0000000219057892 */ /* 0x000fc8000f8efcff */
[----:B------:R-:W-:-:S09]  /*1d80*/  UISETP.NE.AND UP0, UPT, UR5, 0x2, UPT ;  /* 0x000000020500788c */ /* 0x000fd2000bf05270 */
[----:B------:R-:W-:Y:S05]  /*1d90*/  BRA.U UP0, `(.L_x_35) ;  /* 0x0000000100047547 */ /* 0x000fea000b800000 */
[----:B------:R-:W-:Y:S05]  /*1da0*/  BPT.TRAP 0x1 ;  /* 0x000000040000795c */ /* 0x000fea0000300000 */
.L_x_35:
[----:B------:R-:W-:Y:S04]  /*1db0*/  BSSY.RECONVERGENT B0, `(.L_x_36) ;  /* 0x0000003000007945 */ /* 0x000fe80003800200 */
[----:B------:R-:W-:Y:S05]  /*1dc0*/  @P2 BRA `(.L_x_37) ;  /* 0x0000000000042947 */ /* 0x000fea0003800000 */
[----:B------:R-:W-:Y:S05]  /*1dd0*/  BPT.TRAP 0x1 ;  /* 0x000000040000795c */ /* 0x000fea0000300000 */
.L_x_37:
[----:B------:R-:W-:Y:S05]  /*1de0*/  BSYNC.RECONVERGENT B0 ;  /* 0x0000000000007941 */ /* 0x000fea0003800200 */
.L_x_36:
[----:B------:R-:W-:Y:S02]  /*1df0*/  UIADD3 UR5, UPT, UPT, UR4, 0x1, URZ ;  /* 0x0000000104057890 */ /* 0x000fe4000fffe0ff */
[----:B------:R-:W-:Y:S02]  /*1e00*/  UIADD3 UR14, UP1, UPT, UR28, 0x80, URZ ;  /* 0x000000801c0e7890 */ /* 0x000fe4000ff3e0ff */
[----:B------:R-:W-:Y:S02]  /*1e10*/  UISETP.NE.AND UP0, UPT, UR5, 0x5, UPT ;  /* 0x000000050500788c */ /* 0x000fe4000bf05270 */
[----:B------:R-:W-:Y:S02]  /*1e20*/  USHF.L.U32 UR18, UR13, 0x6, URZ ;  /* 0x000000060d127899 */ /* 0x000fe400080006ff */
[----:B------:R-:W-:Y:S02]  /*1e30*/  USEL UR8, URZ, 0x1, UP0 ;  /* 0x00000001ff087887 */ /* 0x000fe40008000000 */
[----:B------:R-:W-:-:S02]  /*1e40*/  USEL UR5, UR5, URZ, UP0 ;  /* 0x000000ff05057287 */ /* 0x000fc40008000000 */
[----:B------:R-:W-:Y:S02]  /*1e50*/  UIADD3 UR22, UP0, UPT, UR28, 0x180, URZ ;  /* 0x000001801c167890 */ /* 0x000fe4000ff1e0ff */
[----:B------:R-:W-:Y:S01]  /*1e60*/  LOP3.LUT R12, R12, UR8, RZ, 0x3c, !PT ;  /* 0x000000080c0c7c12 */ /* 0x000fe2000f8e3cff */
[----:B------:R-:W-:Y:S02]  /*1e70*/  USHF.L.U32 UR8, UR4, 0xd, URZ ;  /* 0x0000000d04087899 */ /* 0x000fe400080006ff */
[----:B------:R-:W-:Y:S01]  /*1e80*/  ULEA UR7, UR5, UR6, 0x3 ;  /* 0x0000000605077291 */ /* 0x000fe2000f8e18ff */
[----:B-1----:R-:W-:Y:S01]  /*1e90*/  SHF.L.U32 R0, R12, 0x1f, RZ ;  /* 0x0000001f0c007819 */ /* 0x002fe200000006ff */
[----:B------:R-:W-:Y:S02]  /*1ea0*/  ULOP3.LUT UR16, UR8, UR21, URZ, 0xfc, !UPT ;  /* 0x0000001508107292 */ /* 0x000fe4000f8efcff */
[----:B------:R-:W-:Y:S02]  /*1eb0*/  UIADD3.X UR15, UPT, UPT, URZ, UR29, URZ, UP1, !UPT ;  /* 0x0000001dff0f7290 */ /* 0x000fe40008ffe4ff */
[----:B------:R-:W-:-:S02]  /*1ec0*/  UIADD3 UR16, UPT, UPT, UR6, 0x8400, UR16 ;  /* 0x0000840006107890 */ /* 0x000fc4000fffe010 */
[----:B------:R-:W-:Y:S01]  /*1ed0*/  UIADD3 UR8, UPT, UPT, UR6, 0x12400, UR8 ;  /* 0x0001240006087890 */ /* 0x000fe2000fffe008 */
[----:B------:R3:W4:Y:S01]  /*1ee0*/  SYNCS.PHASECHK.TRANS64.TRYWAIT P0, [UR7+0x28], R0 ;  /* 0x00002800ff0075a7 */ /* 0x0007220008001107 */
[----:B------:R-:W-:Y:S01]  /*1ef0*/  UIADD3.X UR23, UPT, UPT, URZ, UR29, URZ, UP0, !UPT ;  /* 0x0000001dff177290 */ /* 0x000fe200087fe4ff */
[----:B------:R-:W-:Y:S01]  /*1f00*/  UMOV UR4, 0x30000 ;  /* 0x0003000000047882 */ /* 0x000fe20000000000 */
[----:B------:R-:W-:Y:S01]  /*1f10*/  UMOV UR30, 0x0 ;  /* 0x00000000001e7882 */ /* 0x000fe20000000000 */
[----:B------:R-:W-:Y:S01]  /*1f20*/  UMOV UR31, 0x10000000 ;  /* 0x10000000001f7882 */ /* 0x000fe20000000000 */
[----:B------:R-:W-:Y:S01]  /*1f30*/  UMOV UR19, UR35 ;  /* 0x0000002300137c82 */ /* 0x000fe20008000000 */
[----:B------:R-:W-:Y:S01]  /*1f40*/  UMOV UR20, UR36 ;  /* 0x0000002400147c82 */ /* 0x000fe20008000000 */
[----:B------:R-:W-:Y:S01]  /*1f50*/  UMOV UR12, UR36 ;  /* 0x00000024000c7c82 */ /* 0x000fe20008000000 */
[----:B------:R-:W-:Y:S01]  /*1f60*/  UMOV UR9, UR17 ;  /* 0x0000001100097c82 */ /* 0x000fe20008000000 */
[----:B------:R-:W-:Y:S01]  /*1f70*/  UMOV UR10, UR18 ;  /* 0x00000012000a7c82 */ /* 0x000fe20008000000 */
[----:B------:R1:W-:Y:S01]  /*1f80*/  UTMALDG.3D.MULTICAST [UR16], [UR14], UR4, desc[UR30] ;  /* 0x00001e100e0073b4 */ /* 0x0003e20008011804 */
[----:B------:R-:W-:-:S04]  /*1f90*/  UIADD3 UR13, UPT, UPT, UR13, 0x1, URZ ;  /* 0x000000010d0d7890 */ /* 0x000fc8000fffe0ff */
[----:B------:R-:W-:Y:S01]  /*1fa0*/  UISETP.NE.AND UP0, UPT, UR13, UR26, UPT ;  /* 0x0000001a0d00728c */ /* 0x000fe2000bf05270 */
[----:B------:R3:W-:Y:S01]  /*1fb0*/  UTMALDG.3D [UR8], [UR22], desc[UR30] ;  /* 0x00001e08160075b4 */ /* 0x0007e20008011000 */
[----:B-1----:R-:W-:-:S07]  /*1fc0*/  UMOV UR4, UR5 ;  /* 0x0000000500047c82 */ /* 0x002fce0008000000 */
[----:B---3--:R-:W-:Y:S05]  /*1fd0*/  BRA.U UP0, `(.L_x_38) ;  /* 0xfffffffd00487547 */ /* 0x008fea000b83ffff */
.L_x_32:
[C---:B------:R-:W-:Y:S01]  /*1fe0*/  LEA R3, R11.reuse, UR6, 0x3 ;  /* 0x000000060b037c11 */ /* 0x040fe2000f8e18ff */
[----:B------:R-:W-:Y:S01]  /*1ff0*/  NOP ;  /* 0x0000000000007918 */ /* 0x000fe20000000000 */
[----:B-1----:R-:W-:Y:S02]  /*2000*/  SHF.L.U32 R0, R10, 0x1f, RZ ;  /* 0x0000001f0a007819 */ /* 0x002fe400000006ff */
[----:B------:R-:W-:Y:S02]  /*2010*/  LEA R5, R11, UR6, 0x4 ;  /* 0x000000060b057c11 */ /* 0x000fe4000f8e20ff */
[----:B--2-4-:R-:W1:Y:S02]  /*2020*/  SYNCS.PHASECHK.TRANS64.TRYWAIT P0, [R3+URZ+0x80], R0 ;  /* 0x00008000030075a7 */ /* 0x014e6400080011ff */
[----:B-1----:R-:W-:Y:S05]  /*2030*/  @!P0 BRA `(.L_x_39) ;  /* 0x0000006800548947 */ /* 0x002fea0003800000 */
.L_x_117:
[----:B------:R-:W2:Y:S01]  /*2040*/  LDS.128 R4, [R5+0x110] ;  /* 0x0001100005047984 */ /* 0x000ea20000000c00 */
[----:B------:R-:W-:Y:S01]  /*2050*/  UISETP.GE.AND UP0, UPT, UR42, 0x1, UPT ;  /* 0x000000012a00788c */ /* 0x000fe2000bf06270 */
[----:B------:R-:W-:Y:S01]  /*2060*/  @!PT LDS RZ, [RZ] ;  /* 0x00000000fffff984 */ /* 0x000fe20000000800 */
[----:B------:R-:W-:Y:S01]  /*2070*/  @!PT LDS RZ, [RZ] ;  /* 0x00000000fffff984 */ /* 0x000fe20000000800 */
[----:B------:R-:W-:Y:S01]  /*2080*/  @!PT LDS RZ, [RZ] ;  /* 0x00000000fffff984 */ /* 0x000fe20000000800 */
[----:B------:R-:W-:Y:S01]  /*2090*/  @!PT LDS RZ, [RZ] ;  /* 0x00000000fffff984 */ /* 0x000fe20000000800 */
[----:B------:R3:W-:Y:S06]  /*20a0*/  MEMBAR.ALL.CTA ;  /* 0x0000000000007992 */ /* 0x0007ec0000008000 */
[----:B---3--:R-:W3:Y:S01]  /*20b0*/  FENCE.VIEW.ASYNC.S ;  /* 0x00000000000073c6 */ /* 0x008ee20000000000 */
[----:B--2---:R-:W-:-:S13]  /*20c0*/  LOP3.LUT P0, RZ, R6, 0x1, RZ, 0xc0, !PT ;  /* 0x0000000106ff7812 */ /* 0x004fda000780c0ff */
[----:B---3--:R-:W-:Y:S01]  /*20d0*/  VOTEU.ANY UP1, P0 ;  /* 0x0000000000ff7886 */ /* 0x008fe20000020100 */
[----:B------:R-:W-:-:S13]  /*20e0*/  PLOP3.LUT P0, PT, PT, PT, UP1, 0x80, 0x8 ;  /* 0x000000000008781c */ /* 0x000fda0003f0f018 */
[----:B-1----:R-:W-:Y:S02]  /*20f0*/  @P0 LOP3.LUT R0, R5, 0xffff, RZ, 0xc0, !PT ;  /* 0x0000ffff05000812 */ /* 0x002fe400078ec0ff */
[----:B------:R-:W-:Y:S02]  /*2100*/  @P0 MOV R2, R4 ;  /* 0x0000000400020202 */ /* 0x000fe40000000f00 */
[----:B------:R-:W-:Y:S01]  /*2110*/  @P0 R2UR UR7, R0 ;  /* 0x00000000000702ca */ /* 0x000fe200000e0000 */
[----:B------:R-:W-:Y:S01]  /*2120*/  VIADD R0, R3, 0x90 ;  /* 0x0000009003007836 */ /* 0x000fe20000000000 */
[----:B------:R-:W-:Y:S02]  /*2130*/  @P0 SHF.R.U32.HI R4, RZ, 0x10, R5 ;  /* 0x00000010ff040819 */ /* 0x000fe40000011605 */
[----:B------:R-:W-:Y:S02]  /*2140*/  @P0 R2UR UR8, R2 ;  /* 0x00000000020802ca */ /* 0x000fe400000e0000 */
[----:B------:R-:W-:-:S02]  /*2150*/  PRMT R0, RZ, 0x654, R0 ;  /* 0x00000654ff007816 */ /* 0x000fc40000000000 */
[----:B------:R-:W-:Y:S02]  /*2160*/  @P0 R2UR UR4, R4 ;  /* 0x00000000040402ca */ /* 0x000fe400000e0000 */
[----:B------:R1:W-:Y:S03]  /*2170*/  SYNCS.ARRIVE.TRANS64.RED.A1T0 RZ, [R0+URZ], RZ ;  /* 0x000000ff00ff79a7 */ /* 0x0003e600081004ff */
[----:B------:R-:W-:-:S04]  /*2180*/  @UP1 UMOV UR27, UR7 ;  /* 0x00000007001b1c82 */ /* 0x000fc80008000000 */
[----:B------:R-:W-:-:S04]  /*2190*/  @UP1 UMOV UR37, UR8 ;  /* 0x0000000800251c82 */ /* 0x000fc80008000000 */
[----:B------:R-:W-:Y:S01]  /*21a0*/  @UP1 UMOV UR36, UR4 ;  /* 0x0000000400241c82 */ /* 0x000fe20008000000 */
[----:B------:R-:W-:Y:S05]  /*21b0*/  BRA.U !UP0, `(.L_x_40) ;  /* 0x0000000108d47547 */ /* 0x000fea000b800000 */
[----:B------:R-:W2:Y:S01]  /*21c0*/  LDCU.128 UR12, c[0x0][0xb10] ;  /* 0x00016200ff0c77ac */ /* 0x000ea20008000c00 */
[----:B------:R-:W3:Y:S01]  /*21d0*/  LDCU UR26, c[0x0][0xb20] ;  /* 0x00016400ff1a77ac */ /* 0x000ee20008000800 */
[----:B------:R-:W4:Y:S01]  /*21e0*/  LDCU UR20, c[0x0][0xb0c] ;  /* 0x00016180ff1477ac */ /* 0x000f220008000800 */
[----:B------:R-:W1:Y:S01]  /*21f0*/  LDCU.64 UR10, c[0x0][0xb28] ;  /* 0x00016500ff0a77ac */ /* 0x000e620008000a00 */
[----:B------:R-:W-:Y:S02]  /*2200*/  UISETP.NE.AND UP3, UPT, UR42, 0x1, UPT ;  /* 0x000000012a00788c */ /* 0x000fe4000bf65270 */
[----:B--2---:R-:W-:Y:S02]  /*2210*/  UIMAD.WIDE.U32 UR16, UR38, UR15, URZ ;  /* 0x0000000f261072a5 */ /* 0x004fe4000f8e00ff */
[----:B------:R-:W-:Y:S02]  /*2220*/  UIMAD.WIDE.U32 UR8, UR39, UR12, URZ ;  /* 0x0000000c270872a5 */ /* 0x000fe4000f8e00ff */
[----:B------:R-:W-:-:S02]  /*2230*/  UISETP.NE.AND UP0, UPT, UR14, 0x1, UPT ;  /* 0x000000010e00788c */ /* 0x000fc4000bf05270 */
[----:B------:R-:W-:Y:S01]  /*2240*/  UIMAD.WIDE.U32 UR22, UR27, UR15, URZ ;  /* 0x0000000f1b1672a5 */ /* 0x000fe2000f8e00ff */
[----:B------:R-:W-:Y:S02]  /*2250*/  UMOV UR16, UR17 ;  /* 0x0000001100107c82 */ /* 0x000fe40008000000 */
[----:B------:R-:W-:Y:S01]  /*2260*/  UMOV UR8, UR9 ;  /* 0x0000000900087c82 */ /* 0x000fe20008000000 */
[----:B---3--:R-:W-:Y:S02]  /*2270*/  USHF.R.U32.HI UR16, URZ, UR26, UR16 ;  /* 0x0000001aff107299 */ /* 0x008fe40008011610 */
[----:B----4-:R-:W-:Y:S02]  /*2280*/  UISETP.NE.AND UP2, UPT, UR20, 0x1, UPT ;  /* 0x000000011400788c */ /* 0x010fe4000bf45270 */
[----:B------:R-:W-:Y:S02]  /*2290*/  USHF.R.U32.HI UR8, URZ, UR13, UR8 ;  /* 0x0000000dff087299 */ /* 0x000fe40008011608 */
[----:B------:R-:W-:-:S02]  /*22a0*/  USEL UR7, UR38, UR16, !UP0 ;  /* 0x0000001026077287 */ /* 0x000fc4000c000000 */
[----:B------:R-:W-:Y:S02]  /*22b0*/  USEL UR8, UR39, UR8, !UP2 ;  /* 0x0000000827087287 */ /* 0x000fe4000d000000 */
[----:B-1----:R-:W-:Y:S01]  /*22c0*/  UIMAD.WIDE.U32 UR16, UR7, UR10, URZ ;  /* 0x0000000a071072a5 */ /* 0x002fe2000f8e00ff */
[----:B------:R-:W-:Y:S01]  /*22d0*/  UMOV UR4, UR23 ;  /* 0x0000001700047c82 */ /* 0x000fe20008000000 */
[----:B------:R-:W-:Y:S02]  /*22e0*/  UIMAD.WIDE.U32 UR18, UR37, UR12, URZ ;  /* 0x0000000c251272a5 */ /* 0x000fe4000f8e00ff */
[----:B------:R-:W-:-:S03]  /*22f0*/  UIMAD.WIDE.U32 UR22, UR8, UR10, URZ ;  /* 0x0000000a081672a5 */ /* 0x000fc6000f8e00ff */
[----:B------:R-:W-:Y:S01]  /*2300*/  UMOV UR16, UR17 ;  /* 0x0000001100107c82 */ /* 0x000fe20008000000 */
[----:B------:R-:W-:Y:S02]  /*2310*/  USHF.R.U32.HI UR4, URZ, UR26, UR4 ;  /* 0x0000001aff047299 */ /* 0x000fe40008011604 */
[----:B------:R-:W-:Y:S01]  /*2320*/  @UP3 USHF.R.U32.HI UR7, URZ, UR11, UR16 ;  /* 0x0000000bff073299 */ /* 0x000fe20008011610 */
[----:B------:R-:W-:Y:S01]  /*2330*/  UMOV UR18, UR19 ;  /* 0x0000001300127c82 */ /* 0x000fe20008000000 */
[----:B------:R-:W-:Y:S01]  /*2340*/  UMOV UR22, UR23 ;  /* 0x0000001700167c82 */ /* 0x000fe20008000000 */
[----:B------:R-:W-:Y:S02]  /*2350*/  USHF.R.U32.HI UR13, URZ, UR13, UR18 ;  /* 0x0000000dff0d7299 */ /* 0x000fe40008011612 */
[----:B------:R-:W-:Y:S02]  /*2360*/  USEL UR4, UR27, UR4, !UP0 ;  /* 0x000000041b047287 */ /* 0x000fe4000c000000 */
[----:B------:R-:W-:-:S02]  /*2370*/  @UP3 USHF.R.U32.HI UR8, URZ, UR11, UR22 ;  /* 0x0000000bff083299 */ /* 0x000fc40008011616 */
[----:B------:R-:W-:Y:S02]  /*2380*/  UIMAD UR9, UR42, UR7, URZ ;  /* 0x000000072a0972a4 */ /* 0x000fe4000f8e02ff */
[----:B------:R-:W-:Y:S02]  /*2390*/  USEL UR7, UR37, UR13, !UP2 ;  /* 0x0000000d25077287 */ /* 0x000fe4000d000000 */
[----:B------:R-:W-:Y:S02]  /*23a0*/  UIMAD UR12, UR42, UR8, URZ ;  /* 0x000000082a0c72a4 */ /* 0x000fe4000f8e02ff */
[----:B------:R-:W-:Y:S02]  /*23b0*/  UISETP.GE.AND UP0, UPT, UR4, UR9, UPT ;  /* 0x000000090400728c */ /* 0x000fe4000bf06270 */
[----:B------:R-:W-:Y:S02]  /*23c0*/  UIMAD.WIDE.U32 UR16, UR4, UR10, URZ ;  /* 0x0000000a041072a5 */ /* 0x000fe4000f8e00ff */
[----:B------:R-:W-:-:S02]  /*23d0*/  UISETP.GE.OR UP0, UPT, UR7, UR12, UP0 ;  /* 0x0000000c0700728c */ /* 0x000fc40008706670 */
        /* <DEDUP_REMOVED lines=19> */
.L_x_40:
[----:B------:R-:W2:Y:S02]  /*2510*/  LDCU UR4, c[0x0][0xb30] ;  /* 0x00016600ff0477ac */ /* 0x000ea40008000800 */
[----:B--2---:R-:W-:-:S09]  /*2520*/  UISETP.NE.AND UP0, UPT, UR4, 0x1, UPT ;  /* 0x000000010400788c */ /* 0x004fd2000bf05270 */
[----:B------:R-:W-:Y:S05]  /*2530*/  BRA.U UP0, `(.L_x_41) ;  /* 0x0000000100447547 */ /* 0x000fea000b800000 */
[----:B------:R-:W2:Y:S01]  /*2540*/  LDCU.128 UR12, c[0x0][0xb10] ;  /* 0x00016200ff0c77ac */ /* 0x000ea20008000c00 */
[----:B------:R-:W3:Y:S01]  /*2550*/  LDCU UR16, c[0x0][0xb0c] ;  /* 0x00016180ff1077ac */ /* 0x000ee20008000800 */
[----:B------:R-:W4:Y:S01]  /*2560*/  LDCU UR17, c[0x0][0xb20] ;  /* 0x00016400ff1177ac */ /* 0x000f220008000800 */
[----:B--2---:R-:W-:Y:S02]  /*2570*/  UIMAD.WIDE.U32 UR10, UR37, UR12, URZ ;  /* 0x0000000c250a72a5 */ /* 0x004fe4000f8e00ff */
[----:B------:R-:W-:Y:S02]  /*2580*/  UIMAD.WIDE.U32 UR8, UR27, UR15, URZ ;  /* 0x0000000f1b0872a5 */ /* 0x000fe4000f8e00ff */
[----:B---3--:R-:W-:Y:S02]  /*2590*/  UISETP.NE.AND UP2, UPT, UR16, 0x1, UPT ;  /* 0x000000011000788c */ /* 0x008fe4000bf45270 */
[----:B------:R-:W-:Y:S01]  /*25a0*/  UISETP.NE.AND UP0, UPT, UR14, 0x1, UPT ;  /* 0x000000010e00788c */ /* 0x000fe2000bf05270 */
[----:B------:R-:W-:-:S02]  /*25b0*/  UMOV UR7, UR11 ;  /* 0x0000000b00077c82 */ /* 0x000fc40008000000 */
[----:B------:R-:W-:Y:S01]  /*25c0*/  UMOV UR4, UR9 ;  /* 0x0000000900047c82 */ /* 0x000fe20008000000 */
[----:B------:R-:W-:Y:S02]  /*25d0*/  USHF.R.U32.HI UR7, URZ, UR13, UR7 ;  /* 0x0000000dff077299 */ /* 0x000fe40008011607 */
[----:B----4-:R-:W-:Y:S02]  /*25e0*/  USHF.R.U32.HI UR4, URZ, UR17, UR4 ;  /* 0x00000011ff047299 */ /* 0x010fe40008011604 */
[----:B------:R-:W-:Y:S02]  /*25f0*/  USEL UR7, UR37, UR7, !UP2 ;  /* 0x0000000725077287 */ /* 0x000fe4000d000000 */
[----:B------:R-:W-:-:S04]  /*2600*/  USEL UR4, UR27, UR4, !UP0 ;  /* 0x000000041b047287 */ /* 0x000fc8000c000000 */
[----:B------:R-:W-:Y:S02]  /*2610*/  UIADD3 UR8, UPT, UPT, UR7, -UR4, URZ ;  /* 0x8000000407087290 */ /* 0x000fe4000fffe0ff */
[----:B------:R-:W-:Y:S02]  /*2620*/  UIADD3 UR4, UPT, UPT, -UR7, UR4, URZ ;  /* 0x0000000407047290 */ /* 0x000fe4000fffe1ff */
[----:B------:R-:W-:Y:S02]  /*2630*/  UIMAD UR27, UR8, UR14, UR27 ;  /* 0x0000000e081b72a4 */ /* 0x000fe4000f8e021b */
[----:B------:R-:W-:-:S12]  /*2640*/  UIMAD UR37, UR4, UR16, UR37 ;  /* 0x00000010042572a4 */ /* 0x000fd8000f8e0225 */
.L_x_41:
[----:B------:R-:W-:Y:S01]  /*2650*/  VIADD R11, R11, 0x1 ;  /* 0x000000010b0b7836 */ /* 0x000fe20000000000 */
[----:B------:R-:W-:Y:S01]  /*2660*/  R2UR UR4, R160 ;  /* 0x00000000a00472ca */ /* 0x000fe200000e0000 */
[----:B------:R-:W-:Y:S01]  /*2670*/  UIADD3 UR20, UPT, UPT, UR27, UR63, URZ ;  /* 0x0000003f1b147290 */ /* 0x000fe2000fffe0ff */
[----:B------:R-:W-:Y:S02]  /*2680*/  PLOP3.LUT P1, PT, PT, PT, PT, 0x80, 0x8 ;  /* 0x000000000008781c */ /* 0x000fe40003f2f070 */
[----:B------:R-:W-:-:S04]  /*2690*/  ISETP.NE.AND P0, PT, R11, 0x2, PT ;  /* 0x000000020b00780c */ /* 0x000fc80003f05270 */
[----:B------:R-:W-:Y:S02]  /*26a0*/  SEL R3, RZ, 0x1, P0 ;  /* 0x00000001ff037807 */ /* 0x000fe40000000000 */
[----:B------:R-:W-:Y:S02]  /*26b0*/  SEL R11, R11, RZ, P0 ;  /* 0x000000ff0b0b7207 */ /* 0x000fe40000000000 */
[----:B------:R-:W-:Y:S01]  /*26c0*/  LOP3.LUT R10, R10, R3, RZ, 0x3c, !PT ;  /* 0x000000030a0a7212 */ /* 0x000fe200078e3cff */
[----:B------:R-:W-:Y:S01]  /*26d0*/  UIADD3 UR16, UPT, UPT, UR37, UR4, URZ ;  /* 0x0000000425107290 */ /* 0x000fe2000fffe0ff */
[----:B------:R-:W-:Y:S11]  /*26e0*/  BRA.U UP1, `(.L_x_42) ;  /* 0xfffffff101407547 */ /* 0x000ff6000b83ffff */
[----:B------:R-:W-:Y:S01]  /*26f0*/  UIADD3 UR7, UPT, UPT, UR6, 0x28, URZ ;  /* 0x0000002806077890 */ /* 0x000fe2000fffe0ff */
[----:B------:R-:W-:-:S03]  /*2700*/  SHF.L.U32 R3, R12, 0x1f, RZ ;  /* 0x0000001f0c037819 */ /* 0x000fc600000006ff */
[----:B------:R-:W-:-:S09]  /*2710*/  ULEA UR4, UR5, UR7, 0x3 ;  /* 0x0000000705047291 */ /* 0x000fd2000f8e18ff */
[----:B------:R-:W2:Y:S02]  /*2720*/  SYNCS.PHASECHK.TRANS64.TRYWAIT P0, [UR4], R3 ;  /* 0x00000003ff0075a7 */ /* 0x000ea40008001104 */
[----:B--2---:R-:W-:Y:S05]  /*2730*/  @!P0 BRA `(.L_x_43) ;  /* 0x0000006000a88947 */ /* 0x004fea0003800000 */
.L_x_119:
[----:B------:R-:W-:-:S04]  /*2740*/  UIADD3 UR4, UPT, UPT, UR5, 0x1, URZ ;  /* 0x0000000105047890 */ /* 0x000fc8000fffe0ff */
[----:B------:R-:W-:-:S04]  /*2750*/  UISETP.NE.AND UP0, UPT, UR4, 0x5, UPT ;  /* 0x000000050400788c */ /* 0x000fc8000bf05270 */
[----:B------:R-:W-:Y:S02]  /*2760*/  USEL UR6, URZ, 0x1, UP0 ;  /* 0x00000001ff067887 */ /* 0x000fe40008000000 */
[----:B------:R-:W-:-:S04]  /*2770*/  USEL UR4, UR4, URZ, UP0 ;  /* 0x000000ff04047287 */ /* 0x000fc80008000000 */
[----:B------:R-:W-:Y:S01]  /*2780*/  ULEA UR5, UR4, UR7, 0x3 ;  /* 0x0000000704057291 */ /* 0x000fe2000f8e18ff */
[----:B------:R-:W-:-:S04]  /*2790*/  LOP3.LUT R2, R12, UR6, RZ, 0x3c, !PT ;  /* 0x000000060c027c12 */ /* 0x000fc8000f8e3cff */
[----:B-1----:R-:W-:-:S04]  /*27a0*/  SHF.L.U32 R3, R2, 0x1f, RZ ;  /* 0x0000001f02037819 */ /* 0x002fc800000006ff */
[----:B------:R-:W1:Y:S02]  /*27b0*/  SYNCS.PHASECHK.TRANS64.TRYWAIT P0, [UR5], R3 ;  /* 0x00000003ff0075a7 */ /* 0x000e640008001105 */
[----:B-1----:R-:W-:Y:S05]  /*27c0*/  @!P0 BRA `(.L_x_44) ;  /* 0x00000060009c8947 */ /* 0x002fea0003800000 */
.L_x_121:
        /* <DEDUP_REMOVED lines=9> */
.L_x_123:
        /* <DEDUP_REMOVED lines=9> */
.L_x_125:
[----:B------:R-:W-:-:S04]  /*28f0*/  UIADD3 UR4, UPT, UPT, UR4, 0x1, URZ ;  /* 0x0000000104047890 */ /* 0x000fc8000fffe0ff */
[----:B------:R-:W-:-:S04]  /*2900*/  UISETP.NE.AND UP0, UPT, UR4, 0x5, UPT ;  /* 0x000000050400788c */ /* 0x000fc8000bf05270 */
[----:B------:R-:W-:Y:S02]  /*2910*/  USEL UR5, URZ, 0x1, UP0 ;  /* 0x00000001ff057887 */ /* 0x000fe40008000000 */
[----:B------:R-:W-:-:S04]  /*2920*/  USEL UR4, UR4, URZ, UP0 ;  /* 0x000000ff04047287 */ /* 0x000fc80008000000 */
[----:B------:R-:W-:Y:S01]  /*2930*/  ULEA UR4, UR4, UR7, 0x3 ;  /* 0x0000000704047291 */ /* 0x000fe2000f8e18ff */
[----:B-1----:R-:W-:-:S04]  /*2940*/  LOP3.LUT R3, R2, UR5, RZ, 0x3c, !PT ;  /* 0x0000000502037c12 */ /* 0x002fc8000f8e3cff */
[----:B------:R-:W-:Y:S01]  /*2950*/  SHF.L.U32 R3, R3, 0x1f, RZ ;  /* 0x0000001f03037819 */ /* 0x000fe200000006ff */
[----:B------:R-:W-:-:S07]  /*2960*/  IMAD.U32 R0, RZ, RZ, UR4 ;  /* 0x00000004ff007e24 */ /* 0x000fce000f8e00ff */
.L_x_47:
[----:B-1----:R1:W2:Y:S02]  /*2970*/  SYNCS.PHASECHK.TRANS64.TRYWAIT P0, [R0+URZ], R3 ;  /* 0x00000003000075a7 */ /* 0x0022a400080011ff */
[----:B--2---:R-:W-:Y:S05]  /*2980*/  @!P0 NANOSLEEP.SYNCS 0x989680 ;  /* 0x009896800000895d */ /* 0x004fea0003900000 */
[----:B------:R-:W2:Y:S02]  /*2990*/  @!P0 SYNCS.PHASECHK.TRANS64 P0, [R0+URZ], R3 ;  /* 0x00000003000085a7 */ /* 0x000ea400080010ff */
[----:B--2---:R-:W-:Y:S05]  /*29a0*/  @P0 EXIT ;  /* 0x000000000000094d */ /* 0x004fea0003800000 */
[----:B------:R-:W-:Y:S05]  /*29b0*/  BRA `(.L_x_47) ;  /* 0xfffffffc00ec7947 */ /* 0x000fea000383ffff */
.L_x_22:
[----:B------:R-:W-:-:S04]  /*29c0*/  UISETP.NE.AND UP0, UPT, UR45, URZ, UPT ;  /* 0x000000ff2d00728c */ /* 0x000fc8000bf05270 */
[----:B------:R-:W-:-:S09]  /*29d0*/  UISETP.NE.OR UP0, UPT, UR17, 0x1, UP0 ;  /* 0x000000011100788c */ /* 0x000fd20008705670 */
[----:B------:R-:W-:Y:S05]  /*29e0*/  BRA.U UP0, `(.L_x_48) ;  /* 0x0000000500487547 */ /* 0x000fea000b800000 */
[----:B------:R-:W-:Y:S01]  /*29f0*/  ISETP.GE.U32.AND P2, PT, R0, 0x2, PT ;  /* 0x000000020000780c */ /* 0x000fe20003f46070 */
[----:B------:R-:W-:Y:S01]  /*2a00*/  IMAD.MOV.U32 R12, RZ, RZ, 0x1 ;  /* 0x00000001ff0c7424 */ /* 0x000fe200078e00ff */
[----:B------:R-:W-:Y:S02]  /*2a10*/  CS2R R10, SRZ ;  /* 0x00000000000a7805 */ /* 0x000fe4000001ff00 */
[----:B------:R-:W-:Y:S01]  /*2a20*/  CS2R R8, SRZ ;  /* 0x0000000000087805 */ /* 0x000fe2000001ff00 */
[----:B------:R-:W-:Y:S01]  /*2a30*/  UMOV UR6, 0x400 ;  /* 0x0000040000067882 */ /* 0x000fe20000000000 */
[----:B------:R-:W-:Y:S01]  /*2a40*/  UMOV UR5, URZ ;  /* 0x000000ff00057c82 */ /* 0x000fe20008000000 */
[----:B------:R-:W-:-:S12]  /*2a50*/  ULEA UR6, UR45, UR6, 0x18 ;  /* 0x000000062d067291 */ /* 0x000fd8000f8ec0ff */
.L_x_52:
[----:B------:R-:W-:Y:S02]  /*2a60*/  LEA R2, R8, UR6, 0x3 ;  /* 0x0000000608027c11 */ /* 0x000fe4000f8e18ff */
[----:B------:R-:W-:-:S03]  /*2a70*/  SHF.L.U32 R5, R9, 0x1f, RZ ;  /* 0x0000001f09057819 */ /* 0x000fc600000006ff */
[----:B------:R-:W-:Y:S01]  /*2a80*/  VIADD R4, R2, 0xf0 ;  /* 0x000000f002047836 */ /* 0x000fe20000000000 */
[----:B------:R-:W1:Y:S02]  /*2a90*/  SYNCS.PHASECHK.TRANS64.TRYWAIT P0, [R2+URZ+0xe0], R5 ;  /* 0x0000e005020075a7 */ /* 0x000e6400080011ff */
[----:B-1----:R-:W-:Y:S05]  /*2aa0*/  @!P0 BRA `(.L_x_49) ;  /* 0x00000060002c8947 */ /* 0x002fea0003800000 */
.L_x_126:
[----:B------:R-:W-:Y:S01]  /*2ab0*/  ULEA UR4, UR5, UR6, 0x3 ;  /* 0x0000000605047291 */ /* 0x000fe2000f8e18ff */
[----:B------:R-:W-:Y:S02]  /*2ac0*/  PRMT R4, RZ, 0x654, R4 ;  /* 0x00000654ff047816 */ /* 0x000fe40000000004 */
[----:B-1----:R-:W-:Y:S01]  /*2ad0*/  SHF.L.U32 R5, R12, 0x1f, RZ ;  /* 0x0000001f0c057819 */ /* 0x002fe200000006ff */
[----:B------:R-:W-:Y:S01]  /*2ae0*/  UIADD3 UR7, UPT, UPT, UR4, 0x80, URZ ;  /* 0x0000008004077890 */ /* 0x000fe2000fffe0ff */
[----:B------:R1:W-:Y:S05]  /*2af0*/  SYNCS.ARRIVE.TRANS64.RED.A1T0 RZ, [R4+URZ], RZ ;  /* 0x000000ff04ff79a7 */ /* 0x0003ea00081004ff */
[----:B------:R-:W-:Y:S01]  /*2b00*/  IMAD.U32 R7, RZ, RZ, UR7 ;  /* 0x00000007ff077e24 */ /* 0x000fe2000f8e00ff */
[----:B------:R-:W2:Y:S04]  /*2b10*/  SYNCS.PHASECHK.TRANS64.TRYWAIT P0, [UR4+0x90], R5 ;  /* 0x00009005ff0075a7 */ /* 0x000ea80008001104 */
[----:B------:R-:W-:Y:S01]  /*2b20*/  PRMT R6, R0, 0x654, R7 ;  /* 0x0000065400067816 */ /* 0x000fe20000000007 */
[----:B-1----:R-:W-:Y:S01]  /*2b30*/  @!P2 IMAD.MOV.U32 R4, RZ, RZ, 0x10 ;  /* 0x00000010ff04a424 */ /* 0x002fe200078e00ff */
[----:B--2---:R-:W-:Y:S06]  /*2b40*/  @!P0 BRA `(.L_x_50) ;  /* 0x0000006000188947 */ /* 0x004fec0003800000 */
.L_x_128:
[----:B------:R-:W-:Y:S01]  /*2b50*/  ULEA UR8, UR5, UR6, 0x4 ;  /* 0x0000000605087291 */ /* 0x000fe2000f8e20ff */
[----:B------:R-:W-:Y:S01]  /*2b60*/  SEL R3, R6, R3, !P2 ;  /* 0x0000000306037207 */ /* 0x000fe20005000000 */
[----:B------:R-:W-:Y:S01]  /*2b70*/  UIADD3 UR9, UPT, UPT, UR4, 0x80, URZ ;  /* 0x0000008004097890 */ /* 0x000fe2000fffe0ff */
[----:B-1----:R-:W-:Y:S01]  /*2b80*/  LEA R2, R11, UR6, 0x3 ;  /* 0x000000060b027c11 */ /* 0x002fe2000f8e18ff */
[----:B------:R-:W-:Y:S01]  /*2b90*/  UIADD3 UR8, UPT, UPT, UR8, 0x110, URZ ;  /* 0x0000011008087890 */ /* 0x000fe2000fffe0ff */
[----:B------:R-:W-:Y:S01]  /*2ba0*/  SHF.L.U32 R5, R10, 0x1f, RZ ;  /* 0x0000001f0a057819 */ /* 0x000fe200000006ff */
[----:B------:R1:W-:Y:S01]  /*2bb0*/  @!P2 SYNCS.ARRIVE.TRANS64.RED RZ, [R3+URZ], R4 ;  /* 0x0000000403ffa9a7 */ /* 0x0003e200080004ff */
[----:B------:R-:W-:Y:S01]  /*2bc0*/  UIADD3 UR4, UPT, UPT, UR5, 0x1, URZ ;  /* 0x0000000105047890 */ /* 0x000fe2000fffe0ff */
[----:B------:R-:W-:-:S03]  /*2bd0*/  VIADD R8, R8, 0x1 ;  /* 0x0000000108087836 */ /* 0x000fc60000000000 */
[----:B------:R-:W-:Y:S02]  /*2be0*/  UISETP.NE.AND UP0, UPT, UR4, 0x2, UPT ;  /* 0x000000020400788c */ /* 0x000fe4000bf05270 */
[----:B------:R-:W-:Y:S06]  /*2bf0*/  UGETNEXTWORKID.BROADCAST [UR8], [UR9] ;  /* 0x00000000080073ca */ /* 0x000fec0008000100 */
[----:B------:R-:W-:Y:S01]  /*2c00*/  USEL UR7, URZ, 0x1, UP0 ;  /* 0x00000001ff077887 */ /* 0x000fe20008000000 */
[----:B------:R-:W-:Y:S01]  /*2c10*/  ISETP.NE.AND P0, PT, R8, 0x2, PT ;  /* 0x000000020800780c */ /* 0x000fe20003f05270 */
[----:B------:R-:W-:Y:S01]  /*2c20*/  USEL UR5, UR4, URZ, UP0 ;  /* 0x000000ff04057287 */ /* 0x000fe20008000000 */
[----:B------:R-:W2:Y:S03]  /*2c30*/  SYNCS.PHASECHK.TRANS64.TRYWAIT P1, [R2+URZ+0x80], R5 ;  /* 0x00008005020075a7 */ /* 0x000ea600080211ff */
[----:B------:R-:W-:Y:S01]  /*2c40*/  LOP3.LUT R12, R12, UR7, RZ, 0x3c, !PT ;  /* 0x000000070c0c7c12 */ /* 0x000fe2000f8e3cff */
[----:B-12---:R-:W-:Y:S07]  /*2c50*/  @!P1 BRA `(.L_x_51) ;  /* 0x0000005c00ec9947 */ /* 0x006fee0003800000 */
.L_x_129:
[C---:B------:R-:W-:Y:S01]  /*2c60*/  LEA R4, R11.reuse, UR6, 0x4 ;  /* 0x000000060b047c11 */ /* 0x040fe2000f8e20ff */
[----:B-1----:R-:W-:Y:S01]  /*2c70*/  VIADD R2, R2, 0x90 ;  /* 0x0000009002027836 */ /* 0x002fe20000000000 */
[----:B------:R-:W-:Y:S01]  /*2c80*/  SEL R8, R8, RZ, P0 ;  /* 0x000000ff08087207 */ /* 0x000fe20000000000 */
[----:B------:R-:W-:-:S03]  /*2c90*/  VIADD R11, R11, 0x1 ;  /* 0x000000010b0b7836 */ /* 0x000fc60000000000 */
[----:B------:R-:W1:Y:S01]  /*2ca0*/  LDS.128 R4, [R4+0x110] ;  /* 0x0001100004047984 */ /* 0x000e620000000c00 */
[----:B------:R-:W-:Y:S02]  /*2cb0*/  PRMT R2, RZ, 0x654, R2 ;  /* 0x00000654ff027816 */ /* 0x000fe40000000002 */
[C---:B------:R-:W-:Y:S01]  /*2cc0*/  ISETP.NE.AND P1, PT, R11.reuse, 0x2, PT ;  /* 0x000000020b00780c */ /* 0x040fe20003f25270 */
[----:B------:R-:W-:Y:S01]  /*2cd0*/  @!PT LDS RZ, [RZ] ;  /* 0x00000000fffff984 */ /* 0x000fe20000000800 */
[----:B------:R-:W-:Y:S01]  /*2ce0*/  @!PT LDS RZ, [RZ] ;  /* 0x00000000fffff984 */ /* 0x000fe20000000800 */
[----:B------:R-:W-:Y:S01]  /*2cf0*/  @!PT LDS RZ, [RZ] ;  /* 0x00000000fffff984 */ /* 0x000fe20000000800 */
[----:B------:R-:W-:Y:S01]  /*2d00*/  @!PT LDS RZ, [RZ] ;  /* 0x00000000fffff984 */ /* 0x000fe20000000800 */
[----:B------:R2:W-:Y:S06]  /*2d10*/  MEMBAR.ALL.CTA ;  /* 0x0000000000007992 */ /* 0x0005ec0000008000 */
[----:B--2---:R-:W2:Y:S01]  /*2d20*/  FENCE.VIEW.ASYNC.S ;  /* 0x00000000000073c6 */ /* 0x004ea20000000000 */
[----:B------:R-:W-:Y:S01]  /*2d30*/  SEL R11, R11, RZ, P1 ;  /* 0x000000ff0b0b7207 */ /* 0x000fe20000800000 */
[----:B--2---:R2:W-:Y:S01]  /*2d40*/  SYNCS.ARRIVE.TRANS64.RED.A1T0 RZ, [R2+URZ], RZ ;  /* 0x000000ff02ff79a7 */ /* 0x0045e200081004ff */
[----:B-1----:R-:W-:-:S02]  /*2d50*/  LOP3.LUT P3, RZ, R6, 0x1, RZ, 0xc0, !PT ;  /* 0x0000000106ff7812 */ /* 0x002fc4000786c0ff */
[----:B------:R-:W-:-:S04]  /*2d60*/  SEL R5, RZ, 0x1, P1 ;  /* 0x00000001ff057807 */ /* 0x000fc80000800000 */
[----:B------:R-:W-:Y:S02]  /*2d70*/  LOP3.LUT R10, R10, R5, RZ, 0x3c, !PT ;  /* 0x000000050a0a7212 */ /* 0x000fe400078e3cff */
[----:B--2---:R-:W-:-:S04]  /*2d80*/  SEL R2, RZ, 0x1, P0 ;  /* 0x00000001ff027807 */ /* 0x004fc80000000000 */
[----:B------:R-:W-:Y:S01]  /*2d90*/  LOP3.LUT R9, R9, R2, RZ, 0x3c, !PT ;  /* 0x0000000209097212 */ /* 0x000fe200078e3cff */
[----:B------:R-:W-:Y:S06]  /*2da0*/  @P3 BRA `(.L_x_52) ;  /* 0xfffffffc002c3947 */ /* 0x000fec000383ffff */
[----:B------:R-:W-:Y:S01]  /*2db0*/  ULEA UR4, UR5, UR6, 0x3 ;  /* 0x0000000605047291 */ /* 0x000fe2000f8e18ff */
[----:B------:R-:W-:-:S08]  /*2dc0*/  SHF.L.U32 R3, R12, 0x1f, RZ ;  /* 0x0000001f0c037819 */ /* 0x000fd000000006ff */
[----:B------:R-:W1:Y:S02]  /*2dd0*/  SYNCS.PHASECHK.TRANS64 P0, [UR4+0x90], R3 ;  /* 0x00009003ff0075a7 */ /* 0x000e640008001004 */
[----:B-1----:R-:W-:Y:S05]  /*2de0*/  @P0 BRA `(.L_x_53) ;  /* 0x0000000000080947 */ /* 0x002fea0003800000 */
[----:B------:R-:W1:Y:S02]  /*2df0*/  SYNCS.PHASECHK.TRANS64.TRYWAIT P0, [UR4+0x90], R3 ;  /* 0x00009003ff0075a7 */ /* 0x000e640008001104 */
[----:B-1----:R-:W-:Y:S05]  /*2e00*/  @!P0 BRA `(.L_x_54) ;  /* 0x0000005c00948947 */ /* 0x002fea0003800000 */
.L_x_53:
[----:B------:R-:W-:-:S04]  /*2e10*/  UIADD3 UR7, UPT, UPT, UR5, 0x1, URZ ;  /* 0x0000000105077890 */ /* 0x000fc8000fffe0ff */
[----:B------:R-:W-:-:S04]  /*2e20*/  UISETP.NE.AND UP0, UPT, UR7, 0x2, UPT ;  /* 0x000000020700788c */ /* 0x000fc8000bf05270 */
[----:B------:R-:W-:Y:S02]  /*2e30*/  USEL UR8, URZ, 0x1, UP0 ;  /* 0x00000001ff087887 */ /* 0x000fe40008000000 */
[----:B------:R-:W-:-:S04]  /*2e40*/  USEL UR7, UR7, URZ, UP0 ;  /* 0x000000ff07077287 */ /* 0x000fc80008000000 */
[----:B------:R-:W-:Y:S01]  /*2e50*/  ULEA UR7, UR7, UR6, 0x3 ;  /* 0x0000000607077291 */ /* 0x000fe2000f8e18ff */
[----:B-1----:R-:W-:-:S04]  /*2e60*/  LOP3.LUT R3, R12, UR8, RZ, 0x3c, !PT ;  /* 0x000000080c037c12 */ /* 0x002fc8000f8e3cff */
[----:B------:R-:W-:-:S04]  /*2e70*/  SHF.L.U32 R0, R3, 0x1f, RZ ;  /* 0x0000001f03007819 */ /* 0x000fc800000006ff */
[----:B------:R-:W1:Y:S02]  /*2e80*/  SYNCS.PHASECHK.TRANS64 P0, [UR7+0x90], R0 ;  /* 0x00009000ff0075a7 */ /* 0x000e640008001007 */
[----:B-1----:R-:W-:Y:S05]  /*2e90*/  @P0 EXIT ;  /* 0x000000000000094d */ /* 0x002fea0003800000 */
[----:B------:R-:W-:Y:S02]  /*2ea0*/  SHF.L.U32 R3, R3, 0x1f, RZ ;  /* 0x0000001f03037819 */ /* 0x000fe400000006ff */
[----:B------:R-:W-:-:S07]  /*2eb0*/  MOV R0, UR7 ;  /* 0x0000000700007c02 */ /* 0x000fce0008000f00 */
.L_x_55:
[----:B-1----:R1:W2:Y:S02]  /*2ec0*/  SYNCS.PHASECHK.TRANS64.TRYWAIT P0, [R0+URZ+0x90], R3 ;  /* 0x00009003000075a7 */ /* 0x0022a400080011ff */
[----:B--2---:R-:W-:Y:S05]  /*2ed0*/  @!P0 NANOSLEEP.SYNCS 0x989680 ;  /* 0x009896800000895d */ /* 0x004fea0003900000 */
[----:B------:R-:W2:Y:S02]  /*2ee0*/  @!P0 SYNCS.PHASECHK.TRANS64 P0, [R0+URZ+0x90], R3 ;  /* 0x00009003000085a7 */ /* 0x000ea400080010ff */
[----:B--2---:R-:W-:Y:S05]  /*2ef0*/  @P0 EXIT ;  /* 0x000000000000094d */ /* 0x004fea0003800000 */
[----:B------:R-:W-:Y:S05]  /*2f00*/  BRA `(.L_x_55) ;  /* 0xfffffffc00ec7947 */ /* 0x000fea000383ffff */
.L_x_48:
[----:B------:R-:W-:Y:S05]  /*2f10*/  BRA.U UP4, `(.L_x_56) ;  /* 0x0000000d04847547 */ /* 0x000fea000b800000 */
[----:B------:R-:W-:Y:S01]  /*2f20*/  UMOV UR4, 0x40 ;  /* 0x0000004000047882 */ /* 0x000fe20000000000 */
[----:B------:R-:W-:Y:S01]  /*2f30*/  NOP ;  /* 0x0000000000007918 */ /* 0x000fe20000000000 */
[----:B------:R-:W-:Y:S01]  /*2f40*/  ULEA UR5, UR45, UR4, 0x18 ;  /* 0x000000042d057291 */ /* 0x000fe2000f8ec0ff */
[----:B------:R-:W-:Y:S02]  /*2f50*/  UMOV UR6, 0x400 ;  /* 0x0000040000067882 */ /* 0x000fe40000000000 */
[----:B------:R-:W-:-:S06]  /*2f60*/  ULEA UR6, UR45, UR6, 0x18 ;  /* 0x000000062d067291 */ /* 0x000fcc000f8ec0ff */
[----:B------:R-:W1:Y:S02]  /*2f70*/  LDS.U8 R0, [UR5+0x1c] ;  /* 0x00001c05ff007984 */ /* 0x000e640008000000 */
[----:B-1----:R-:W-:-:S13]  /*2f80*/  ISETP.NE.AND P0, PT, R0, RZ, PT ;  /* 0x000000ff0000720c */ /* 0x002fda0003f05270 */
[----:B------:R-:W-:Y:S05]  /*2f90*/  @P0 BRA `(.L_x_57) ;  /* 0x0000000000580947 */ /* 0x000fea0003800000 */
[----:B------:R-:W-:-:S13]  /*2fa0*/  ELECT P0, URZ, PT ;  /* 0x0000000000ff782f */ /* 0x000fda0003800000 */
[----:B------:R-:W-:Y:S05]  /*2fb0*/  @!P0 BRA `(.L_x_58) ;  /* 0x0000000000608947 */ /* 0x000fea0003800000 */
[----:B------:R-:W-:Y:S01]  /*2fc0*/  UMOV UR4, 0x10 ;  /* 0x0000001000047882 */ /* 0x000fe20000000000 */
[----:B------:R-:W-:Y:S01]  /*2fd0*/  HFMA2 R0, -RZ, RZ, 0, 5.9604644775390625e-08 ;  /* 0x00000001ff007431 */ /* 0x000fe200000001ff */
[----:B------:R-:W-:-:S03]  /*2fe0*/  MOV R3, 0xffff ;  /* 0x0000ffff00037802 */ /* 0x000fc60000000f00 */
[----:B------:R-:W-:Y:S04]  /*2ff0*/  DEPBAR.LE SB1, 0x36 ;  /* 0x00009d800000791a */ /* 0x000fe80000000000 */
[----:B------:R-:W1:Y:S02]  /*3000*/  UTCATOMSWS.FIND_AND_SET.ALIGN UP0, UR4, UR4 ;  /* 0x00000004000475e3 */ /* 0x000e640008000800 */
[----:B-1----:R-:W-:Y:S01]  /*3010*/  MOV R4, UR4 ;  /* 0x0000000400047c02 */ /* 0x002fe20008000f00 */
[----:B------:R-:W-:Y:S06]  /*3020*/  BRA.U UP0, `(.L_x_59) ;  /* 0x0000000100187547 */ /* 0x000fec000b800000 */
.L_x_60:
[----:B------:R-:W-:Y:S05]  /*3030*/  NANOSLEEP 0x64 ;  /* 0x000000640000795d */ /* 0x000fea0003800000 */
[----:B------:R-:W-:-:S05]  /*3040*/  UMOV UR4, 0x10 ;  /* 0x0000001000047882 */ /* 0x000fca0000000000 */
[----:B------:R-:W-:Y:S04]  /*3050*/  DEPBAR.LE SB1, 0x36 ;  /* 0x00009d800000791a */ /* 0x000fe80000000000 */
[----:B------:R-:W1:Y:S02]  /*3060*/  UTCATOMSWS.FIND_AND_SET.ALIGN UP0, UR4, UR4 ;  /* 0x00000004000475e3 */ /* 0x000e640008000800 */
[----:B-1----:R-:W-:Y:S01]  /*3070*/  MOV R4, UR4 ;  /* 0x0000000400047c02 */ /* 0x002fe20008000f00 */
[----:B------:R-:W-:Y:S05]  /*3080*/  BRA.U !UP0, `(.L_x_60) ;  /* 0xfffffffd08e87547 */ /* 0x000fea000b83ffff */
.L_x_59:
[-C--:B------:R-:W-:Y:S02]  /*3090*/  SHF.L.U32 R3, R3, R4.reuse, RZ ;  /* 0x0000000403037219 */ /* 0x080fe400000006ff */
[----:B------:R-:W-:Y:S01]  /*30a0*/  SHF.L.U32 R0, R0, R4, RZ ;  /* 0x0000000400007219 */ /* 0x000fe200000006ff */
[----:B------:R-:W-:Y:S02]  /*30b0*/  IMAD.SHL.U32 R4, R4, 0x20, RZ ;  /* 0x0000002004047824 */ /* 0x000fe400078e00ff */
[----:B------:R1:W-:Y:S04]  /*30c0*/  ATOMS.OR RZ, [UR5+0x14], R3 ;  /* 0x00001403ffff798c */ /* 0x0003e8000b000005 */
[----:B------:R1:W-:Y:S04]  /*30d0*/  ATOMS.OR RZ, [UR5+0x18], R0 ;  /* 0x00001800ffff798c */ /* 0x0003e8000b000005 */
[----:B------:R1:W-:Y:S01]  /*30e0*/  STS [UR6+0x130], R4 ;  /* 0x00013004ff007988 */ /* 0x0003e20008000806 */
[----:B------:R-:W-:Y:S05]  /*30f0*/  BRA `(.L_x_58) ;  /* 0x0000000000107947 */ /* 0x000fea0003800000 */
.L_x_57:
[----:B------:R-:W-:Y:S02]  /*3100*/  MOV R0, 0xffffffff ;  /* 0xffffffff00007802 */ /* 0x000fe40000000f00 */
[----:B------:R-:W-:-:S03]  /*3110*/  MOV R4, 0x3140 ;  /* 0x0000314000047802 */ /* 0x000fc60000000f00 */
[----:B------:R1:W-:Y:S04]  /*3120*/  STS [UR6+0x130], R0 ;  /* 0x00013000ff007988 */ /* 0x0003e80008000806 */
[----:B-1---5:R-:W-:Y:S05]  /*3130*/  CALL.REL.NOINC `($__internal_1_$__cuda_sm10x_tcgen05_guardrail_trap_phase_invalid_during_alloc) ;  /* 0x0000006000547944 */ /* 0x022fea0003c00000 */
.L_x_58:
[----:B------:R-:W-:Y:S05]  /*3140*/  WARPSYNC.ALL ;  /* 0x0000000000007948 */ /* 0x000fea0003800000 */
[----:B------:R-:W2:Y:S01]  /*3150*/  S2UR UR4, SR_CgaCtaId ;  /* 0x00000000000479c3 */ /* 0x000ea20000008800 */
[----:B------:R-:W-:Y:S01]  /*3160*/  UMOV UR17, 0x400 ;  /* 0x0000040000117882 */ /* 0x000fe20000000000 */
[----:B------:R-:W-:-:S06]  /*3170*/  NOP ;  /* 0x0000000000007918 */ /* 0x000fcc0000000000 */
[----:B------:R-:W-:Y:S06]  /*3180*/  BAR.ARV 0x6, 0xa0 ;  /* 0x0182800000007b1d */ /* 0x000fec0000002000 */
[----:B------:R-:W3:Y:S01]  /*3190*/  LDCU UR5, c[0x0][0x38c] ;  /* 0x00007180ff0577ac */ /* 0x000ee20008000800 */
[----:B------:R-:W-:Y:S01]  /*31a0*/  LOP3.LUT R2, R2, 0xffff, RZ, 0xc0, !PT ;  /* 0x0000ffff02027812 */ /* 0x000fe200078ec0ff */
[----:B------:R-:W-:Y:S01]  /*31b0*/  IMAD.MOV.U32 R11, RZ, RZ, 0x1 ;  /* 0x00000001ff0b7424 */ /* 0x000fe200078e00ff */
[----:B------:R-:W-:Y:S01]  /*31c0*/  CS2R R8, SRZ ;  /* 0x0000000000087805 */ /* 0x000fe2000001ff00 */
[----:B------:R-:W4:Y:S01]  /*31d0*/  LDCU UR8, c[0x0][0x38c] ;  /* 0x00007180ff0877ac */ /* 0x000f220008000800 */
[----:B------:R-:W-:Y:S01]  /*31e0*/  R2UR UR19, R2 ;  /* 0x00000000021372ca */ /* 0x000fe200000e0000 */
[----:B------:R-:W-:Y:S01]  /*31f0*/  IMAD.MOV.U32 R10, RZ, RZ, RZ ;  /* 0x000000ffff0a7224 */ /* 0x000fe200078e00ff */
[----:B------:R-:W-:Y:S01]  /*3200*/  UMOV UR23, URZ ;  /* 0x000000ff00177c82 */ /* 0x000fe20008000000 */
[----:B------:R-:W-:Y:S01]  /*3210*/  UMOV UR14, URZ ;  /* 0x000000ff000e7c82 */ /* 0x000fe20008000000 */
[----:B--2---:R-:W-:Y:S01]  /*3220*/  ULEA UR17, UR4, UR17, 0x18 ;  /* 0x0000001104117291 */ /* 0x004fe2000f8ec0ff */
[----:B------:R-:W-:Y:S01]  /*3230*/  UMOV UR26, 0x0 ;  /* 0x00000000001a7882 */ /* 0x000fe20000000000 */
[----:B------:R-:W-:-:S02]  /*3240*/  UMOV UR27, 0x8200490 ;  /* 0x08200490001b7882 */ /* 0x000fc40000000000 */
[----:B------:R-:W-:Y:S02]  /*3250*/  UIADD3 UR6, UPT, UPT, UR17, 0x8400, URZ ;  /* 0x0000840011067890 */ /* 0x000fe4000fffe0ff */
[----:B------:R-:W-:Y:S02]  /*3260*/  UIADD3 UR7, UPT, UPT, UR17, 0x12400, URZ ;  /* 0x0001240011077890 */ /* 0x000fe4000fffe0ff */
[----:B---3--:R-:W-:Y:S01]  /*3270*/  UIADD3 UR5, UPT, UPT, UR5, 0x3f, URZ ;  /* 0x0000003f05057890 */ /* 0x008fe2000fffe0ff */
[----:B-1----:R-:W1:Y:S01]  /*3280*/  LDS R0, [UR17+0x130] ;  /* 0x00013011ff007984 */ /* 0x002e620008000800 */
[----:B------:R-:W-:Y:S02]  /*3290*/  USHF.R.U32.HI UR6, URZ, 0x4, UR6 ;  /* 0x00000004ff067899 */ /* 0x000fe40008011606 */
[----:B------:R-:W-:Y:S02]  /*32a0*/  USHF.R.S32.HI UR4, URZ, 0x1f, UR5 ;  /* 0x0000001fff047899 */ /* 0x000fe40008011405 */
[----:B------:R-:W-:-:S02]  /*32b0*/  ULOP3.LUT UR6, UR6, 0x3fff, URZ, 0xc0, !UPT ;  /* 0x00003fff06067892 */ /* 0x000fc4000f8ec0ff */
[----:B------:R-:W-:Y:S02]  /*32c0*/  ULEA.HI UR4, UR4, UR5, URZ, 0x6 ;  /* 0x0000000504047291 */ /* 0x000fe4000f8f30ff */
[----:B------:R-:W-:Y:S02]  /*32d0*/  USHF.R.U32.HI UR5, URZ, 0x4, UR7 ;  /* 0x00000004ff057899 */ /* 0x000fe40008011607 */
[----:B------:R-:W-:Y:S02]  /*32e0*/  USHF.R.S32.HI UR28, URZ, 0x6, UR4 ;  /* 0x00000006ff1c7899 */ /* 0x000fe40008011404 */
[----:B------:R-:W-:Y:S02]  /*32f0*/  ULOP3.LUT UR5, UR5, 0x3fff, URZ, 0xc0, !UPT ;  /* 0x00003fff05057892 */ /* 0x000fe4000f8ec0ff */
[----:B------:R-:W-:Y:S02]  /*3300*/  UISETP.LT.AND UP0, UPT, UR28, 0x1, UPT ;  /* 0x000000011c00788c */ /* 0x000fe4000bf01270 */
[----:B------:R-:W-:-:S02]  /*3310*/  ULOP3.LUT UR20, UR6, 0x10000, URZ, 0xfc, !UPT ;  /* 0x0001000006147892 */ /* 0x000fc4000f8efcff */
[----:B------:R-:W-:Y:S02]  /*3320*/  USEL UR29, UR28, 0x1, !UP0 ;  /* 0x000000011c1d7887 */ /* 0x000fe4000c000000 */
[----:B------:R-:W-:Y:S02]  /*3330*/  ULOP3.LUT UR21, UR5, 0x10000, URZ, 0xfc, !UPT ;  /* 0x0001000005157892 */ /* 0x000fe4000f8efcff */
[----:B------:R-:W-:Y:S02]  /*3340*/  UIADD3 UR29, UPT, UPT, -UR29, URZ, URZ ;  /* 0x000000ff1d1d7290 */ /* 0x000fe4000fffe1ff */
[----:B----4-:R-:W-:Y:S01]  /*3350*/  UISETP.GE.AND UP4, UPT, UR8, 0x1, UPT ;  /* 0x000000010800788c */ /* 0x010fe2000bf86270 */
[----:B------:R-:W-:Y:S01]  /*3360*/  UMOV UR24, 0x0 ;  /* 0x0000000000187882 */ /* 0x000fe20000000000 */
[----:B------:R-:W-:Y:S01]  /*3370*/  UMOV UR25, 0x8200490 ;  /* 0x0820049000197882 */ /* 0x000fe20000000000 */
[----:B-1----:R-:W-:-:S15]  /*3380*/  R2UR UR30, R0 ;  /* 0x00000000001e72ca */ /* 0x002fde00000e0000 */
.L_x_67:
[----:B------:R-:W-:Y:S02]  /*3390*/  LEA R0, R10, UR17, 0x3 ;  /* 0x000000110a007c11 */ /* 0x000fe4000f8e18ff */
[----:B------:R-:W-:Y:S02]  /*33a0*/  SHF.L.U32 R5, R9, 0x1f, RZ ;  /* 0x0000001f09057819 */ /* 0x000fe400000006ff */
[----:B------:R-:W-:Y:S01]  /*33b0*/  PLOP3.LUT P0, PT, PT, PT, UP4, 0x80, 0x8 ;  /* 0x000000000008781c */ /* 0x000fe20003f0f048 */
[----:B------:R-:W-:Y:S01]  /*33c0*/  VIADD R3, R0, 0x90 ;  /* 0x0000009000037836 */ /* 0x000fe20000000000 */
[----:B-1----:R-:W1:Y:S02]  /*33d0*/  SYNCS.PHASECHK.TRANS64.TRYWAIT P1, [R0+URZ+0x80], R5 ;  /* 0x00008005000075a7 */ /* 0x002e6400080211ff */
[----:B-1-3--:R-:W-:Y:S09]  /*33e0*/  @!P1 BRA `(.L_x_61) ;  /* 0x0000005800349947 */ /* 0x00aff20003800000 */
.L_x_131:
[----:B------:R-:W-:Y:S01]  /*33f0*/  LEA R4, R10, UR17, 0x4 ;  /* 0x000000110a047c11 */ /* 0x000fe2000f8e20ff */
[----:B------:R-:W-:Y:S01]  /*3400*/  @UP4 ULEA UR4, UR14, UR17, 0x3 ;  /* 0x000000110e044291 */ /* 0x000fe2000f8e18ff */
[----:B------:R-:W-:Y:S01]  /*3410*/  PLOP3.LUT P2, PT, PT, PT, PT, 0x80, 0x8 ;  /* 0x000000000008781c */ /* 0x000fe20003f4f070 */
[----:B------:R-:W-:Y:S01]  /*3420*/  ULEA UR22, UR23, UR17, 0x3 ;  /* 0x0000001117167291 */ /* 0x000fe2000f8e18ff */
[----:B------:R-:W-:Y:S01]  /*3430*/  PRMT R3, RZ, 0x654, R3 ;  /* 0x00000654ff037816 */ /* 0x000fe20000000003 */
[----:B------:R-:W-:Y:S01]  /*3440*/  ULEA UR18, UR23, UR30, 0x7 ;  /* 0x0000001e17127291 */ /* 0x000fe2000f8e38ff */
[----:B-1----:R-:W1:Y:S01]  /*3450*/  LDS.128 R4, [R4+0x110] ;  /* 0x0001100004047984 */ /* 0x002e620000000c00 */
[----:B------:R-:W-:Y:S02]  /*3460*/  @P0 SHF.L.U32 R2, R8, 0x1f, RZ ;  /* 0x0000001f08020819 */ /* 0x000fe400000006ff */
[----:B------:R-:W-:Y:S01]  /*3470*/  SHF.L.U32 R0, R11, 0x1f, RZ ;  /* 0x0000001f0b007819 */ /* 0x000fe200000006ff */
[----:B------:R-:W-:Y:S01]  /*3480*/  @!PT LDS RZ, [RZ] ;  /* 0x00000000fffff984 */ /* 0x000fe20000000800 */
[----:B------:R-:W-:Y:S01]  /*3490*/  @!PT LDS RZ, [RZ] ;  /* 0x00000000fffff984 */ /* 0x000fe20000000800 */
[----:B------:R-:W-:Y:S01]  /*34a0*/  @!PT LDS RZ, [RZ] ;  /* 0x00000000fffff984 */ /* 0x000fe20000000800 */
[----:B------:R-:W-:Y:S01]  /*34b0*/  @!PT LDS RZ, [RZ] ;  /* 0x00000000fffff984 */ /* 0x000fe20000000800 */
[----:B------:R2:W-:Y:S06]  /*34c0*/  MEMBAR.ALL.CTA ;  /* 0x0000000000007992 */ /* 0x0005ec0000008000 */
[----:B--2---:R-:W2:Y:S02]  /*34d0*/  FENCE.VIEW.ASYNC.S ;  /* 0x00000000000073c6 */ /* 0x004ea40000000000 */
[----:B--2---:R2:W-:Y:S01]  /*34e0*/  SYNCS.ARRIVE.TRANS64.RED.A1T0 RZ, [R3+URZ], RZ ;  /* 0x000000ff03ff79a7 */ /* 0x0045e200081004ff */
[----:B------:R2:W3:Y:S01]  /*34f0*/  @P0 SYNCS.PHASECHK.TRANS64.TRYWAIT P2, [UR4], R2 ;  /* 0x00000002ff0005a7 */ /* 0x0004e20008041104 */
[----:B-1----:R-:W-:Y:S01]  /*3500*/  LOP3.LUT P1, RZ, R6, 0x1, RZ, 0xc0, !PT ;  /* 0x0000000106ff7812 */ /* 0x002fe2000782c0ff */
[----:B------:R-:W1:Y:S02]  /*3510*/  SYNCS.PHASECHK.TRANS64.TRYWAIT P0, [UR22+0xc0], R0 ;  /* 0x0000c000ff0075a7 */ /* 0x000e640008001116 */
[----:B-123--:R-:W-:Y:S10]  /*3520*/  @!P0 BRA `(.L_x_62) ;  /* 0x0000005400f88947 */ /* 0x00eff40003800000 */
.L_x_133:
[----:B------:R-:W-:Y:S01]  /*3530*/  IADD3 R10, PT, PT, R10, 0x1, RZ ;  /* 0x000000010a0a7810 */ /* 0x000fe20007ffe0ff */
[----:B------:R-:W-:Y:S06]  /*3540*/  BRA.U !UP4, `(.L_x_63) ;  /* 0x000000010c987547 */ /* 0x000fec000b800000 */
[----:B------:R-:W-:Y:S01]  /*3550*/  UPLOP3.LUT UP2, UPT, UPT, UPT, UPT, 0x40, 0x4 ;  /* 0x000000000004789c */ /* 0x000fe20003f4e870 */
[----:B------:R-:W-:Y:S01]  /*3560*/  UMOV UR16, UR29 ;  /* 0x0000001d00107c82 */ /* 0x000fe20008000000 */
[----:B------:R-:W-:Y:S01]  /*3570*/  UMOV UR15, UR28 ;  /* 0x0000001c000f7c82 */ /* 0x000fe20008000000 */
[----:B------:R-:W-:-:S08]  /*3580*/  UMOV UR6, UR14 ;  /* 0x0000000e00067c82 */ /* 0x000fd00008000000 */
.L_x_66:
[----:B------:R-:W-:Y:S02]  /*3590*/  UIADD3 UR16, UPT, UPT, UR16, 0x1, URZ ;  /* 0x0000000110107890 */ /* 0x000fe4000fffe0ff */
[----:B--2---:R-:W-:Y:S02]  /*35a0*/  ULEA UR5, UR6, UR17, 0x3 ;  /* 0x0000001106057291 */ /* 0x004fe4000f8e18ff */
[----:B------:R-:W-:Y:S01]  /*35b0*/  UISETP.NE.AND UP3, UPT, UR16, URZ, UPT ;  /* 0x000000ff1000728c */ /* 0x000fe2000bf65270 */
[----:B---3--:R-:W-:Y:S10]  /*35c0*/  @P2 BRA `(.L_x_64) ;  /* 0x00000000000c2947 */ /* 0x008ff40003800000 */
[----:B-1----:R-:W-:Y:S04]  /*35d0*/  SHF.L.U32 R3, R8, 0x1f, RZ ;  /* 0x0000001f08037819 */ /* 0x002fe800000006ff */
[----:B------:R-:W1:Y:S02]  /*35e0*/  SYNCS.PHASECHK.TRANS64.TRYWAIT P0, [UR5], R3 ;  /* 0x00000003ff0075a7 */ /* 0x000e640008001105 */
[----:B-1----:R-:W-:Y:S05]  /*35f0*/  @!P0 BRA `(.L_x_65) ;  /* 0x0000005400dc8947 */ /* 0x002fea0003800000 */
.L_x_64:
[----:B------:R-:W-:Y:S01]  /*3600*/  UISETP.NE.AND UP0, UPT, UR15, 0x1, UPT ;  /* 0x000000010f00788c */ /* 0x000fe2000bf05270 */
[----:B------:R-:W-:Y:S01]  /*3610*/  PLOP3.LUT P2, PT, PT, PT, PT, 0x80, 0x8 ;  /* 0x000000000008781c */ /* 0x000fe20003f4f070 */
[----:B------:R-:W-:Y:S02]  /*3620*/  UIADD3 UR4, UPT, UPT, UR6, 0x1, URZ ;  /* 0x0000000106047890 */ /* 0x000fe4000fffe0ff */
[----:B------:R-:W-:Y:S02]  /*3630*/  ULEA UR12, UR6, UR21, 0x9 ;  /* 0x00000015060c7291 */ /* 0x000fe4000f8e48ff */
[----:B------:R-:W-:Y:S01]  /*3640*/  UISETP.NE.AND UP1, UPT, UR4, 0x5, UPT ;  /* 0x000000050400788c */ /* 0x000fe2000bf25270 */
[----:B------:R-:W-:Y:S01]  /*3650*/  PLOP3.LUT P0, PT, PT, PT, UP0, 0x80, 0x8 ;  /* 0x000000000008781c */ /* 0x000fe20003f0f008 */
[----:B------:R-:W-:Y:S02]  /*3660*/  UIADD3 UR10, UPT, UPT, UR12, 0x2, URZ ;  /* 0x000000020c0a7890 */ /* 0x000fe4000fffe0ff */
[----:B------:R-:W-:Y:S02]  /*3670*/  USEL UR7, URZ, 0x1, UP1 ;  /* 0x00000001ff077887 */ /* 0x000fe40008800000 */
[----:B------:R-:W-:Y:S02]  /*3680*/  USEL UR14, UR4, URZ, UP1 ;  /* 0x000000ff040e7287 */ /* 0x000fe40008800000 */
[----:B------:R-:W-:Y:S02]  /*3690*/  UIADD3 UR15, UPT, UPT, UR15, -0x1, URZ ;  /* 0xffffffff0f0f7890 */ /* 0x000fe4000fffe0ff */
[----:B------:R-:W-:Y:S01]  /*36a0*/  @UP0 ULEA UR4, UR14, UR17, 0x3 ;  /* 0x000000110e040291 */ /* 0x000fe2000f8e18ff */
[----:B------:R-:W-:Y:S01]  /*36b0*/  LOP3.LUT R8, R8, UR7, RZ, 0x3c, !PT ;  /* 0x0000000708087c12 */ /* 0x000fe2000f8e3cff */
[----:B------:R-:W-:Y:S01]  /*36c0*/  UIADD3 UR7, UPT, UPT, UR5, 0x28, URZ ;  /* 0x0000002805077890 */ /* 0x000fe2000fffe0ff */
[----:B------:R-:W-:Y:S02]  /*36d0*/  UMOV UR13, 0x80004020 ;  /* 0x80004020000d7882 */ /* 0x000fe40000000000 */
[----:B-1----:R-:W-:Y:S01]  /*36e0*/  @P0 SHF.L.U32 R0, R8, 0x1f, RZ ;  /* 0x0000001f08000819 */ /* 0x002fe200000006ff */
[----:B------:R-:W-:Y:S01]  /*36f0*/  UMOV UR5, 0x80004020 ;  /* 0x8000402000057882 */ /* 0x000fe20000000000 */
[----:B------:R-:W-:Y:S01]  /*3700*/  UMOV UR11, 0x80004020 ;  /* 0x80004020000b7882 */ /* 0x000fe20000000000 */
[----:B------:R-:W-:Y:S01]  /*3710*/  UMOV UR9, 0x80004020 ;  /* 0x8000402000097882 */ /* 0x000fe20000000000 */
[----:B------:R2:W3:Y:S01]  /*3720*/  @P0 SYNCS.PHASECHK.TRANS64.TRYWAIT P2, [UR4], R0 ;  /* 0x00000000ff0005a7 */ /* 0x0004e20008041104 */
[----:B------:R-:W-:Y:S03]  /*3730*/  ULEA UR4, UR6, UR20, 0x9 ;  /* 0x0000001406047291 */ /* 0x000fe6000f8e48ff */
[----:B------:R-:W-:Y:S01]  /*3740*/  UMOV UR6, UR14 ;  /* 0x0000000e00067c82 */ /* 0x000fe20008000000 */
[----:B------:R-:W-:Y:S05]  /*3750*/  UIADD3 UR8, UPT, UPT, UR4, 0x2, URZ ;  /* 0x0000000204087890 */ /* 0x000fea000fffe0ff */
[----:B------:R2:W-:Y:S01]  /*3760*/  UTCQMMA gdesc[UR4], gdesc[UR12], tmem[UR18], tmem[UR26], idesc[UR27], UP2 ;  /* 0x00ff1a0c040075ea */ /* 0x0005e20009000312 */
[----:B------:R-:W-:Y:S03]  /*3770*/  UPLOP3.LUT UP2, UPT, UPT, UPT, UPT, 0x80, 0x8 ;  /* 0x000000000008789c */ /* 0x000fe60003f4f070 */
[----:B------:R2:W-:Y:S01]  /*3780*/  UTCQMMA gdesc[UR8], gdesc[UR10], tmem[UR18], tmem[UR24], idesc[UR25], UPT ;  /* 0x00ff180a080075ea */ /* 0x0005e2000b800312 */
[----:B------:R2:W-:Y:S01]  /*3790*/  UTCBAR.MULTICAST [UR7], URZ, UR19 ;  /* 0x000000ff070073e9 */ /* 0x0005e20008000813 */
[----:B------:R-:W-:Y:S06]  /*37a0*/  BRA.U UP3, `(.L_x_66) ;  /* 0xfffffffd03787547 */ /* 0x000fec000b83ffff */
.L_x_63:
[----:B--2---:R-:W-:Y:S01]  /*37b0*/  UIADD3 UR4, UPT, UPT, UR23, 0x1, URZ ;  /* 0x0000000117047890 */ /* 0x004fe2000fffe0ff */
[C---:B------:R-:W-:Y:S01]  /*37c0*/  ISETP.NE.AND P0, PT, R10.reuse, 0x2, PT ;  /* 0x000000020a00780c */ /* 0x040fe20003f05270 */
[----:B------:R-:W-:Y:S02]  /*37d0*/  UIADD3 UR5, UPT, UPT, UR22, 0xa0, URZ ;  /* 0x000000a016057890 */ /* 0x000fe4000fffe0ff */
[----:B------:R-:W-:Y:S01]  /*37e0*/  UISETP.NE.AND UP0, UPT, UR4, 0x4, UPT ;  /* 0x000000040400788c */ /* 0x000fe2000bf05270 */
[----:B-1----:R-:W-:Y:S02]  /*37f0*/  SEL R0, RZ, 0x1, P0 ;  /* 0x00000001ff007807 */ /* 0x002fe40000000000 */
[----:B------:R-:W-:Y:S01]  /*3800*/  SEL R10, R10, RZ, P0 ;  /* 0x000000ff0a0a7207 */ /* 0x000fe20000000000 */
[----:B------:R-:W-:Y:S01]  /*3810*/  USEL UR6, URZ, 0x1, UP0 ;  /* 0x00000001ff067887 */ /* 0x000fe20008000000 */
[----:B------:R-:W-:Y:S01]  /*3820*/  LOP3.LUT R9, R9, R0, RZ, 0x3c, !PT ;  /* 0x0000000009097212 */ /* 0x000fe200078e3cff */
[----:B------:R-:W-:Y:S01]  /*3830*/  USEL UR23, UR4, URZ, UP0 ;  /* 0x000000ff04177287 */ /* 0x000fe20008000000 */
[----:B------:R1:W-:Y:S03]  /*3840*/  UTCBAR [UR5], URZ ;  /* 0x000000ff050073e9 */ /* 0x0003e600080000ff */
[----:B------:R-:W-:Y:S01]  /*3850*/  LOP3.LUT R11, R11, UR6, RZ, 0x3c, !PT ;  /* 0x000000060b0b7c12 */ /* 0x000fe2000f8e3cff */
[----:B------:R-:W-:Y:S07]  /*3860*/  @P1 BRA `(.L_x_67) ;  /* 0xfffffff800c81947 */ /* 0x000fee000383ffff */
[----:B------:R-:W2:Y:S01]  /*3870*/  S2UR UR8, SR_CgaCtaId ;  /* 0x00000000000879c3 */ /* 0x000ea20000008800 */
[----:B------:R-:W-:Y:S01]  /*3880*/  ELECT P0, URZ, PT ;  /* 0x0000000000ff782f */ /* 0x000fe20003800000 */
[----:B------:R-:W-:Y:S01]  /*3890*/  IMAD.MOV.U32 R0, RZ, RZ, 0x1 ;  /* 0x00000001ff007424 */ /* 0x000fe200078e00ff */
[----:B------:R-:W-:Y:S01]  /*38a0*/  UIADD3 UR17, UPT, UPT, UR17, 0xc0, URZ ;  /* 0x000000c011117890 */ /* 0x000fe2000fffe0ff */
[----:B------:R-:W-:Y:S01]  /*38b0*/  SHF.L.U32 R3, R11, 0x1f, RZ ;  /* 0x0000001f0b037819 */ /* 0x000fe200000006ff */
[----:B------:R-:W-:-:S03]  /*38c0*/  UMOV UR4, 0x40 ;  /* 0x0000004000047882 */ /* 0x000fc60000000000 */
[----:B------:R-:W-:Y:S01]  /*38d0*/  UVIRTCOUNT.DEALLOC.SMPOOL 0x80 ;  /* 0x000000800000784c */ /* 0x000fe20000000000 */
[----:B--2---:R-:W-:Y:S02]  /*38e0*/  ULEA UR8, UR8, UR4, 0x18 ;  /* 0x0000000408087291 */ /* 0x004fe4000f8ec0ff */
[----:B------:R-:W-:-:S07]  /*38f0*/  ULEA UR4, UR23, UR17, 0x3 ;  /* 0x0000001117047291 */ /* 0x000fce000f8e18ff */
[----:B------:R2:W-:Y:S02]  /*3900*/  @P0 STS.U8 [UR8+0x1c], R0 ;  /* 0x00001c00ff000988 */ /* 0x0005e40008000008 */
[----:B------:R-:W4:Y:S02]  /*3910*/  SYNCS.PHASECHK.TRANS64.TRYWAIT P0, [UR4], R3 ;  /* 0x00000003ff0075a7 */ /* 0x000f240008001104 */
[----:B--2-4-:R-:W-:Y:S05]  /*3920*/  @!P0 BRA `(.L_x_68) ;  /* 0x0000005400288947 */ /* 0x014fea0003800000 */
.L_x_136:
[----:B------:R-:W-:-:S04]  /*3930*/  UIADD3 UR4, UPT, UPT, UR23, 0x1, URZ ;  /* 0x0000000117047890 */ /* 0x000fc8000fffe0ff */
[----:B------:R-:W-:-:S04]  /*3940*/  UISETP.NE.AND UP0, UPT, UR4, 0x4, UPT ;  /* 0x000000040400788c */ /* 0x000fc8000bf05270 */
[----:B------:R-:W-:Y:S02]  /*3950*/  USEL UR6, URZ, 0x1, UP0 ;  /* 0x00000001ff067887 */ /* 0x000fe40008000000 */
[----:B------:R-:W-:-:S04]  /*3960*/  USEL UR4, UR4, URZ, UP0 ;  /* 0x000000ff04047287 */ /* 0x000fc80008000000 */
[----:B-1----:R-:W-:Y:S01]  /*3970*/  ULEA UR5, UR4, UR17, 0x3 ;  /* 0x0000001104057291 */ /* 0x002fe2000f8e18ff */
[----:B------:R-:W-:-:S04]  /*3980*/  LOP3.LUT R2, R11, UR6, RZ, 0x3c, !PT ;  /* 0x000000060b027c12 */ /* 0x000fc8000f8e3cff */
[----:B--2---:R-:W-:-:S04]  /*3990*/  SHF.L.U32 R3, R2, 0x1f, RZ ;  /* 0x0000001f02037819 */ /* 0x004fc800000006ff */
[----:B------:R-:W1:Y:S02]  /*39a0*/  SYNCS.PHASECHK.TRANS64.TRYWAIT P0, [UR5], R3 ;  /* 0x00000003ff0075a7 */ /* 0x000e640008001105 */
[----:B-1----:R-:W-:Y:S05]  /*39b0*/  @!P0 BRA `(.L_x_69) ;  /* 0x00000054001c8947 */ /* 0x002fea0003800000 */
.L_x_138:
        /* <DEDUP_REMOVED lines=9> */
.L_x_140:
[----:B------:R-:W-:-:S04]  /*3a50*/  UIADD3 UR4, UPT, UPT, UR4, 0x1, URZ ;  /* 0x0000000104047890 */ /* 0x000fc8000fffe0ff */
[----:B------:R-:W-:-:S04]  /*3a60*/  UISETP.NE.AND UP0, UPT, UR4, 0x4, UPT ;  /* 0x000000040400788c */ /* 0x000fc8000bf05270 */
[----:B------:R-:W-:Y:S02]  /*3a70*/  USEL UR5, URZ, 0x1, UP0 ;  /* 0x00000001ff057887 */ /* 0x000fe40008000000 */
[----:B------:R-:W-:-:S04]  /*3a80*/  USEL UR4, UR4, URZ, UP0 ;  /* 0x000000ff04047287 */ /* 0x000fc80008000000 */
[----:B------:R-:W-:Y:S01]  /*3a90*/  ULEA UR4, UR4, UR17, 0x3 ;  /* 0x0000001104047291 */ /* 0x000fe2000f8e18ff */
[----:B-1----:R-:W-:-:S04]  /*3aa0*/  LOP3.LUT R3, R2, UR5, RZ, 0x3c, !PT ;  /* 0x0000000502037c12 */ /* 0x002fc8000f8e3cff */
[----:B------:R-:W-:-:S04]  /*3ab0*/  SHF.L.U32 R3, R3, 0x1f, RZ ;  /* 0x0000001f03037819 */ /* 0x000fc800000006ff */
[----:B------:R-:W1:Y:S02]  /*3ac0*/  SYNCS.PHASECHK.TRANS64.TRYWAIT P0, [UR4], R3 ;  /* 0x00000003ff0075a7 */ /* 0x000e640008001104 */
[----:B-1----:R-:W-:Y:S05]  /*3ad0*/  @!P0 BRA `(.L_x_71) ;  /* 0x0000005400048947 */ /* 0x002fea0003800000 */
.L_x_142:
[----:B------:R-:W-:Y:S01]  /*3ae0*/  NOP ;  /* 0x0000000000007918 */ /* 0x000fe20000000000 */
[----:B-1----:R-:W1:Y:S01]  /*3af0*/  LDS R0, [UR8+0x14] ;  /* 0x00001408ff007984 */ /* 0x002e620008000800 */
[----:B------:R-:W-:Y:S01]  /*3b00*/  ULOP3.LUT UR4, UR30, 0xffff, URZ, 0xc0, !UPT ;  /* 0x0000ffff1e047892 */ /* 0x000fe2000f8ec0ff */
[----:B------:R-:W-:Y:S01]  /*3b10*/  UMOV UR5, 0xffff ;  /* 0x0000ffff00057882 */ /* 0x000fe20000000000 */
[----:B------:R-:W-:Y:S02]  /*3b20*/  UMOV UR6, 0x1 ;  /* 0x0000000100067882 */ /* 0x000fe40000000000 */
[----:B------:R-:W-:-:S04]  /*3b30*/  USHF.R.U32.HI UR4, URZ, 0x5, UR4 ;  /* 0x00000005ff047899 */ /* 0x000fc80008011604 */
[----:B------:R-:W-:Y:S02]  /*3b40*/  USHF.L.U32 UR5, UR5, UR4, URZ ;  /* 0x0000000405057299 */ /* 0x000fe400080006ff */
[----:B------:R-:W-:-:S04]  /*3b50*/  USHF.L.U32 UR4, UR6, UR4, URZ ;  /* 0x0000000406047299 */ /* 0x000fc800080006ff */
[----:B-1----:R-:W-:-:S04]  /*3b60*/  LOP3.LUT R0, R0, UR5, RZ, 0xc0, !PT ;  /* 0x0000000500007c12 */ /* 0x002fc8000f8ec0ff */
[----:B------:R-:W-:-:S13]  /*3b70*/  ISETP.NE.AND P0, PT, R0, UR5, PT ;  /* 0x0000000500007c0c */ /* 0x000fda000bf05270 */
[----:B------:R-:W-:Y:S05]  /*3b80*/  @P0 BRA `(.L_x_72) ;  /* 0x0000000000580947 */ /* 0x000fea0003800000 */
[----:B------:R-:W1:Y:S02]  /*3b90*/  LDS R0, [UR8+0x18] ;  /* 0x00001808ff007984 */ /* 0x000e640008000800 */
[----:B-1----:R-:W-:-:S04]  /*3ba0*/  LOP3.LUT R0, R0, UR4, RZ, 0xc0, !PT ;  /* 0x0000000400007c12 */ /* 0x002fc8000f8ec0ff */
[----:B------:R-:W-:-:S13]  /*3bb0*/  ISETP.NE.AND P0, PT, R0, UR4, PT ;  /* 0x0000000400007c0c */ /* 0x000fda000bf05270 */
[----:B------:R-:W-:Y:S05]  /*3bc0*/  @P0 BRA `(.L_x_73) ;  /* 0x00000000003c0947 */ /* 0x000fea0003800000 */
[----:B------:R-:W1:Y:S01]  /*3bd0*/  S2R R2, SR_LANEID ;  /* 0x0000000000027919 */ /* 0x000e620000000000 */
[----:B------:R-:W-:Y:S01]  /*3be0*/  ULOP3.LUT UR5, URZ, UR5, URZ, 0x33, !UPT ;  /* 0x00000005ff057292 */ /* 0x000fe2000f8e33ff */
[----:B------:R-:W-:Y:S01]  /*3bf0*/  LOP3.LUT R4, RZ, UR4, RZ, 0x33, !PT ;  /* 0x00000004ff047c12 */ /* 0x000fe2000f8e33ff */
[----:B------:R-:W-:Y:S02]  /*3c00*/  VOTEU.ANY UR4, UPT, PT ;  /* 0x0000000000047886 */ /* 0x000fe400038e0100 */
[----:B------:R-:W-:Y:S01]  /*3c10*/  UFLO.U32 UR4, UR4 ;  /* 0x00000004000472bd */ /* 0x000fe200080e0000 */
[----:B------:R-:W2:Y:S01]  /*3c20*/  REDUX UR6, R4 ;  /* 0x00000000040673c4 */ /* 0x000ea20000000000 */
[----:B------:R-:W-:-:S06]  /*3c30*/  IMAD.U32 R0, RZ, RZ, UR5 ;  /* 0x00000005ff007e24 */ /* 0x000fcc000f8e00ff */
[----:B------:R4:W-:Y:S01]  /*3c40*/  UTCATOMSWS.AND URZ, UR5 ;  /* 0x0000000500ff79e3 */ /* 0x0009e20008000000 */
[----:B------:R-:W3:Y:S01]  /*3c50*/  REDUX UR7, R0 ;  /* 0x00000000000773c4 */ /* 0x000ee20000000000 */
[----:B-1----:R-:W-:Y:S01]  /*3c60*/  ISETP.EQ.U32.AND P0, PT, R2, UR4, PT ;  /* 0x0000000402007c0c */ /* 0x002fe2000bf02070 */
[----:B--2---:R-:W-:Y:S01]  /*3c70*/  IMAD.U32 R2, RZ, RZ, UR6 ;  /* 0x00000006ff027e24 */ /* 0x004fe2000f8e00ff */
[----:B---3--:R-:W-:-:S11]  /*3c80*/  MOV R3, UR7 ;  /* 0x0000000700037c02 */ /* 0x008fd60008000f00 */
[----:B------:R4:W-:Y:S04]  /*3c90*/  @P0 ATOMS.AND RZ, [UR8+0x14], R3 ;  /* 0x00001403ffff098c */ /* 0x0009e8000a800008 */
[----:B------:R4:W-:Y:S01]  /*3ca0*/  @P0 ATOMS.AND RZ, [UR8+0x18], R2 ;  /* 0x00001802ffff098c */ /* 0x0009e2000a800008 */
[----:B------:R-:W-:Y:S05]  /*3cb0*/  BRA `(.L_x_74) ;  /* 0x0000000000147947 */ /* 0x000fea0003800000 */
.L_x_73:
[----:B------:R-:W-:Y:S02]  /*3cc0*/  MOV R2, 0x3ce0 ;  /* 0x00003ce000027802 */ /* 0x000fe40000000f00 */
[----:B---3-5:R-:W-:Y:S05]  /*3cd0*/  CALL.REL.NOINC `($__internal_0_$__cuda_sm10x_tcgen05_guardrail_trap_col_being_dealloced_not_returned_by_alloc) ;  /* 0x0000005400607944 */ /* 0x028fea0003c00000 */
[----:B------:R-:W-:Y:S05]  /*3ce0*/  BRA `(.L_x_74) ;  /* 0x0000000000087947 */ /* 0x000fea0003800000 */
.L_x_72:
[----:B------:R-:W-:Y:S02]  /*3cf0*/  MOV R2, 0x3d10 ;  /* 0x00003d1000027802 */ /* 0x000fe40000000f00 */
[----:B---3-5:R-:W-:Y:S05]  /*3d00*/  CALL.REL.NOINC `($__internal_2_$__cuda_sm10x_tcgen05_guardrail_trap_unallocated_columns_being_dealloced) ;  /* 0x00000054006c7944 */ /* 0x028fea0003c00000 */
.L_x_74:
[----:B------:R-:W-:Y:S01]  /*3d10*/  NOP ;  /* 0x0000000000007918 */ /* 0x000fe20000000000 */
[----:B----4-:R-:W-:Y:S05]  /*3d20*/  EXIT ;  /* 0x000000000000794d */ /* 0x010fea0003800000 */
.L_x_56:
[----:B------:R-:W-:-:S09]  /*3d30*/  UISETP.NE.OR UP0, UPT, UR17, 0x3, !UP3 ;  /* 0x000000031100788c */ /* 0x000fd2000df05670 */
[----:B------:R-:W-:Y:S05]  /*3d40*/  BRA.U UP0, `(.L_x_75) ;  /* 0x0000000d00807547 */ /* 0x000fea000b800000 */
[----:B------:R-:W1:Y:S01]  /*3d50*/  LDCU UR32, c[0x0][0x370] ;  /* 0x00006e00ff2077ac */ /* 0x000e620008000800 */
[----:B------:R-:W2:Y:S01]  /*3d60*/  LDC.64 R16, c[0x0][0x348] ;  /* 0x0000d200ff107b82 */ /* 0x000ea20000000a00 */
[----:B------:R-:W-:Y:S02]  /*3d70*/  HFMA2 R13, -RZ, RZ, 0, 0 ;  /* 0x00000000ff0d7431 */ /* 0x000fe400000001ff */
[----:B------:R-:W-:Y:S01]  /*3d80*/  IMAD.MOV.U32 R15, RZ, RZ, 0x1 ;  /* 0x00000001ff0f7424 */ /* 0x000fe200078e00ff */
[----:B------:R-:W1:Y:S01]  /*3d90*/  LDCU.128 UR28, c[0x0][0xb10] ;  /* 0x00016200ff1c77ac */ /* 0x000e620008000c00 */
[----:B------:R-:W-:Y:S01]  /*3da0*/  IMAD.MOV.U32 R14, RZ, RZ, RZ ;  /* 0x000000ffff0e7224 */ /* 0x000fe200078e00ff */
[----:B------:R-:W-:Y:S01]  /*3db0*/  MOV R7, 0x2000 ;  /* 0x0000200000077802 */ /* 0x000fe20000000f00 */
[----:B------:R-:W3:Y:S01]  /*3dc0*/  LDCU UR27, c[0x0][0x374] ;  /* 0x00006e80ff1b77ac */ /* 0x000ee20008000800 */
[----:B------:R-:W4:Y:S01]  /*3dd0*/  LDC.64 R2, c[0x0][0x888] ;  /* 0x00022200ff027b82 */ /* 0x000f220000000a00 */
[----:B------:R-:W3:Y:S01]  /*3de0*/  LDCU UR15, c[0x0][0xb0c] ;  /* 0x00016180ff0f77ac */ /* 0x000ee20008000800 */
[----:B------:R-:W2:Y:S06]  /*3df0*/  LDCU UR38, c[0x0][0xb20] ;  /* 0x00016400ff2677ac */ /* 0x000eac0008000800 */
[----:B------:R-:W4:Y:S01]  /*3e00*/  LDC.64 R4, c[0x0][0x890] ;  /* 0x00022400ff047b82 */ /* 0x000f220000000a00 */
[----:B------:R-:W2:Y:S01]  /*3e10*/  LDCU UR4, c[0x0][0xb30] ;  /* 0x00016600ff0477ac */ /* 0x000ea20008000800 */
[----:B------:R-:W-:Y:S01]  /*3e20*/  UMOV UR21, 0x400 ;  /* 0x0000040000157882 */ /* 0x000fe20000000000 */
[----:B-1----:R-:W-:-:S02]  /*3e30*/  UIMAD.WIDE.U32 UR6, UR32, UR28, URZ ;  /* 0x0000001c200672a5 */ /* 0x002fc4000f8e00ff */
[----:B---3--:R-:W-:Y:S02]  /*3e40*/  UIMAD.WIDE.U32 UR8, UR27, UR31, URZ ;  /* 0x0000001f1b0872a5 */ /* 0x008fe4000f8e00ff */
[----:B------:R-:W-:Y:S02]  /*3e50*/  ULEA UR21, UR45, UR21, 0x18 ;  /* 0x000000152d157291 */ /* 0x000fe4000f8ec0ff */
[----:B------:R-:W-:Y:S02]  /*3e60*/  UPLOP3.LUT UP3, UPT, UPT, UPT, UPT, 0x40, 0x4 ;  /* 0x000000000004789c */ /* 0x000fe40003f6e870 */
[----:B------:R-:W-:Y:S01]  /*3e70*/  UIADD3 UR33, UPT, UPT, UR21, 0x58, URZ ;  /* 0x0000005815217890 */ /* 0x000fe2000fffe0ff */
[----:B------:R-:W-:Y:S01]  /*3e80*/  UMOV UR6, UR7 ;  /* 0x0000000700067c82 */ /* 0x000fe20008000000 */
[----:B------:R-:W-:Y:S01]  /*3e90*/  UMOV UR34, UR9 ;  /* 0x0000000900227c82 */ /* 0x000fe20008000000 */
[----:B------:R-:W-:Y:S02]  /*3ea0*/  UISETP.GE.AND UP0, UPT, UR42, 0x1, UPT ;  /* 0x000000012a00788c */ /* 0x000fe4000bf06270 */
[----:B------:R-:W-:Y:S01]  /*3eb0*/  UISETP.NE.AND UP4, UPT, UR42, 0x1, UPT ;  /* 0x000000012a00788c */ /* 0x000fe2000bf85270 */
[----:B------:R-:W1:Y:S01]  /*3ec0*/  LDCU.64 UR22, c[0x0][0xb28] ;  /* 0x00016500ff1677ac */ /* 0x000e620008000a00 */
[----:B------:R-:W-:-:S02]  /*3ed0*/  UISETP.NE.AND UP6, UPT, UR15, 0x1, UPT ;  /* 0x000000010f00788c */ /* 0x000fc4000bfc5270 */
[----:B------:R-:W-:Y:S02]  /*3ee0*/  UISETP.NE.AND UP5, UPT, UR30, 0x1, UPT ;  /* 0x000000011e00788c */ /* 0x000fe4000bfa5270 */
[----:B------:R-:W-:Y:S02]  /*3ef0*/  UIADD3 UR17, UPT, UPT, UR21, 0x50, URZ ;  /* 0x0000005015117890 */ /* 0x000fe4000fffe0ff */
[----:B------:R-:W-:Y:S02]  /*3f00*/  UPRMT UR33, UR45, 0x654, UR33 ;  /* 0x000006542d217896 */ /* 0x000fe40008000021 */
[----:B------:R-:W-:Y:S02]  /*3f10*/  USHF.R.U32.HI UR35, URZ, UR29, UR6 ;  /* 0x0000001dff237299 */ /* 0x000fe40008011606 */
[----:B--2---:R-:W-:Y:S02]  /*3f20*/  USHF.R.U32.HI UR34, URZ, UR38, UR34 ;  /* 0x00000026ff227299 */ /* 0x004fe40008011622 */
[----:B------:R-:W-:-:S11]  /*3f30*/  UISETP.NE.AND UP2, UPT, UR4, 0x1, UPT ;  /* 0x000000010400788c */ /* 0x000fd6000bf45270 */
.L_x_84:
[C---:B------:R-:W-:Y:S02]  /*3f40*/  LEA R12, R14.reuse, UR21, 0x3 ;  /* 0x000000150e0c7c11 */ /* 0x040fe4000f8e18ff */
[----:B------:R-:W-:Y:S02]  /*3f50*/  SHF.L.U32 R9, R13, 0x1f, RZ ;  /* 0x0000001f0d097819 */ /* 0x000fe400000006ff */
[----:B------:R-:W-:Y:S02]  /*3f60*/  LEA R10, R14, UR21, 0x4 ;  /* 0x000000150e0a7c11 */ /* 0x000fe4000f8e20ff */
[----:B--2---:R-:W2:Y:S02]  /*3f70*/  SYNCS.PHASECHK.TRANS64.TRYWAIT P0, [R12+URZ+0x80], R9 ;  /* 0x000080090c0075a7 */ /* 0x004ea400080011ff */
[----:B--2---:R-:W-:Y:S05]  /*3f80*/  @!P0 BRA `(.L_x_76) ;  /* 0x0000004c00f08947 */ /* 0x004fea0003800000 */
.L_x_143:
[----:B--2---:R-:W2:Y:S01]  /*3f90*/  LDS.128 R8, [R10+0x110] ;  /* 0x000110000a087984 */ /* 0x004ea20000000c00 */
[----:B------:R-:W-:Y:S01]  /*3fa0*/  UISETP.GE.AND UP0, UPT, UR42, 0x1, UPT ;  /* 0x000000012a00788c */ /* 0x000fe2000bf06270 */
[----:B------:R-:W-:Y:S01]  /*3fb0*/  @!PT LDS RZ, [RZ] ;  /* 0x00000000fffff984 */ /* 0x000fe20000000800 */
[----:B------:R-:W-:Y:S01]  /*3fc0*/  @!PT LDS RZ, [RZ] ;  /* 0x00000000fffff984 */ /* 0x000fe20000000800 */
[----:B------:R-:W-:Y:S01]  /*3fd0*/  @!PT LDS RZ, [RZ] ;  /* 0x00000000fffff984 */ /* 0x000fe20000000800 */
[----:B------:R-:W-:Y:S01]  /*3fe0*/  @!PT LDS RZ, [RZ] ;  /* 0x00000000fffff984 */ /* 0x000fe20000000800 */
[----:B------:R3:W-:Y:S06]  /*3ff0*/  MEMBAR.ALL.CTA ;  /* 0x0000000000007992 */ /* 0x0007ec0000008000 */
[----:B---3--:R-:W3:Y:S01]  /*4000*/  FENCE.VIEW.ASYNC.S ;  /* 0x00000000000073c6 */ /* 0x008ee20000000000 */
[----:B--2---:R-:W-:Y:S11]  /*4010*/  LOP3.LUT P0, RZ, R10, 0x1, RZ, 0xc0, !PT ;  /* 0x000000010aff7812 */ /* 0x004ff6000780c0ff */
[----:B------:R-:W-:Y:S02]  /*4020*/  @!UPT UIADD3 URZ, UPT, UPT, URZ, URZ, URZ ;  /* 0x000000fffffff290 */ /* 0x000fe4000fffe0ff */
[----:B---3--:R-:W-:Y:S01]  /*4030*/  VOTEU.ANY UP1, P0 ;  /* 0x0000000000ff7886 */ /* 0x008fe20000020100 */
[----:B------:R-:W-:Y:S11]  /*4040*/  PLOP3.LUT P0, PT, PT, PT, UP1, 0x80, 0x8 ;  /* 0x000000000008781c */ /* 0x000ff60003f0f018 */
[----:B------:R-:W-:Y:S02]  /*4050*/  @!UPT UIADD3 URZ, UPT, UPT, URZ, URZ, URZ ;  /* 0x000000fffffff290 */ /* 0x000fe4000fffe0ff */
[----:B------:R-:W-:Y:S02]  /*4060*/  @P0 SHF.R.U32.HI R0, RZ, 0x10, R9 ;  /* 0x00000010ff000819 */ /* 0x000fe40000011609 */
[----:B------:R-:W-:Y:S02]  /*4070*/  @P0 MOV R6, R8 ;  /* 0x0000000800060202 */ /* 0x000fe40000000f00 */
[----:B------:R-:W-:Y:S01]  /*4080*/  @P0 R2UR UR4, R0 ;  /* 0x00000000000402ca */ /* 0x000fe200000e0000 */
[----:B------:R-:W-:Y:S01]  /*4090*/  VIADD R0, R12, 0x90 ;  /* 0x000000900c007836 */ /* 0x000fe20000000000 */
[----:B------:R-:W-:Y:S02]  /*40a0*/  @P0 LOP3.LUT R8, R9, 0xffff, RZ, 0xc0, !PT ;  /* 0x0000ffff09080812 */ /* 0x000fe400078ec0ff */
[----:B------:R-:W-:Y:S02]  /*40b0*/  @P0 R2UR UR6, R6 ;  /* 0x00000000060602ca */ /* 0x000fe400000e0000 */
[----:B------:R-:W-:Y:S02]  /*40c0*/  PRMT R0, RZ, 0x654, R0 ;  /* 0x00000654ff007816 */ /* 0x000fe40000000000 */
[----:B------:R-:W-:Y:S02]  /*40d0*/  @P0 R2UR UR5, R8 ;  /* 0x00000000080502ca */ /* 0x000fe400000e0000 */
[----:B------:R2:W-:Y:S03]  /*40e0*/  SYNCS.ARRIVE.TRANS64.RED.A1T0 RZ, [R0+URZ], RZ ;  /* 0x000000ff00ff79a7 */ /* 0x0005e600081004ff */
[----:B------:R-:W-:Y:S04]  /*40f0*/  @UP1 UMOV UR26, UR4 ;  /* 0x00000004001a1c82 */ /* 0x000fe80008000000 */
[----:B------:R-:W-:Y:S04]  /*4100*/  @UP1 UMOV UR14, UR6 ;  /* 0x00000006000e1c82 */ /* 0x000fe80008000000 */
[----:B------:R-:W-:Y:S01]  /*4110*/  @UP1 UMOV UR13, UR5 ;  /* 0x00000005000d1c82 */ /* 0x000fe20008000000 */
[----:B------:R-:W-:Y:S05]  /*4120*/  BRA.U !UP0, `(.L_x_77) ;  /* 0x0000000108a47547 */ /* 0x000fea000b800000 */
[----:B------:R-:W-:Y:S02]  /*4130*/  UIMAD.WIDE.U32 UR8, UR13, UR31, URZ ;  /* 0x0000001f0d0872a5 */ /* 0x000fe4000f8e00ff */
[----:B------:R-:W-:Y:S02]  /*4140*/  UIMAD.WIDE.U32 UR10, UR14, UR28, URZ ;  /* 0x0000001c0e0a72a5 */ /* 0x000fe4000f8e00ff */
[----:B------:R-:W-:Y:S02]  /*4150*/  USEL UR4, UR27, UR34, !UP5 ;  /* 0x000000221b047287 */ /* 0x000fe4000e800000 */
[----:B------:R-:W-:Y:S02]  /*4160*/  USEL UR7, UR32, UR35, !UP6 ;  /* 0x0000002320077287 */ /* 0x000fe4000f000000 */
[----:B-1----:R-:W-:Y:S02]  /*4170*/  UIMAD.WIDE.U32 UR18, UR4, UR22, URZ ;  /* 0x00000016041272a5 */ /* 0x002fe4000f8e00ff */
[----:B------:R-:W-:Y:S01]  /*4180*/  UIMAD.WIDE.U32 UR24, UR7, UR22, URZ ;  /* 0x00000016071872a5 */ /* 0x000fe2000f8e00ff */
[----:B------:R-:W-:Y:S02]  /*4190*/  UMOV UR5, UR9 ;  /* 0x0000000900057c82 */ /* 0x000fe40008000000 */
[----:B------:R-:W-:Y:S03]  /*41a0*/  USHF.R.U32.HI UR6, URZ, UR38, UR5 ;  /* 0x00000026ff067299 */ /* 0x000fe60008011605 */
[----:B------:R-:W-:Y:S01]  /*41b0*/  UMOV UR5, UR11 ;  /* 0x0000000b00057c82 */ /* 0x000fe20008000000 */
[----:B------:R-:W-:Y:S02]  /*41c0*/  USEL UR6, UR13, UR6, !UP5 ;  /* 0x000000060d067287 */ /* 0x000fe4000e800000 */
[----:B------:R-:W-:Y:S02]  /*41d0*/  USHF.R.U32.HI UR8, URZ, UR29, UR5 ;  /* 0x0000001dff087299 */ /* 0x000fe40008011605 */
[----:B------:R-:W-:Y:S01]  /*41e0*/  UIMAD.WIDE.U32 UR10, UR6, UR22, URZ ;  /* 0x00000016060a72a5 */ /* 0x000fe2000f8e00ff */
[----:B------:R-:W-:Y:S02]  /*41f0*/  UMOV UR5, UR19 ;  /* 0x0000001300057c82 */ /* 0x000fe40008000000 */
[----:B------:R-:W-:Y:S03]  /*4200*/  @UP4 USHF.R.U32.HI UR4, URZ, UR23, UR5 ;  /* 0x00000017ff044299 */ /* 0x000fe60008011605 */
[----:B------:R-:W-:Y:S01]  /*4210*/  UMOV UR5, UR25 ;  /* 0x0000001900057c82 */ /* 0x000fe20008000000 */
[----:B------:R-:W-:Y:S02]  /*4220*/  UIMAD UR4, UR42, UR4, URZ ;  /* 0x000000042a0472a4 */ /* 0x000fe4000f8e02ff */
[----:B------:R-:W-:Y:S02]  /*4230*/  @UP4 USHF.R.U32.HI UR7, URZ, UR23, UR5 ;  /* 0x00000017ff074299 */ /* 0x000fe40008011605 */
[----:B------:R-:W-:Y:S02]  /*4240*/  USEL UR5, UR14, UR8, !UP6 ;  /* 0x000000080e057287 */ /* 0x000fe4000f000000 */
[----:B------:R-:W-:Y:S02]  /*4250*/  UIMAD UR8, UR42, UR7, URZ ;  /* 0x000000072a0872a4 */ /* 0x000fe4000f8e02ff */
[----:B------:R-:W-:Y:S03]  /*4260*/  UISETP.GE.AND UP0, UPT, UR6, UR4, UPT ;  /* 0x000000040600728c */ /* 0x000fe6000bf06270 */
[----:B------:R-:W-:Y:S01]  /*4270*/  UMOV UR4, UR11 ;  /* 0x0000000b00047c82 */ /* 0x000fe20008000000 */
[----:B------:R-:W-:Y:S02]  /*4280*/  UISETP.GE.OR UP0, UPT, UR5, UR8, UP0 ;  /* 0x000000080500728c */ /* 0x000fe40008706670 */
[----:B------:R-:W-:Y:S02]  /*4290*/  USHF.R.U32.HI UR4, URZ, UR23, UR4 ;  /* 0x00000017ff047299 */ /* 0x000fe40008011604 */
[----:B------:R-:W-:Y:S02]  /*42a0*/  UIMAD.WIDE.U32 UR8, UR5, UR22, URZ ;  /* 0x00000016050872a5 */ /* 0x000fe4000f8e00ff */
[----:B------:R-:W-:Y:S04]  /*42b0*/  USEL UR10, UR6, UR4, !UP4 ;  /* 0x00000004060a7287 */ /* 0x000fe8000e000000 */
[----:B------:R-:W-:Y:S01]  /*42c0*/  UIADD3 UR11, UPT, UPT, -UR10, URZ, URZ ;  /* 0x000000ff0a0b7290 */ /* 0x000fe2000fffe1ff */
[----:B------:R-:W-:Y:S02]  /*42d0*/  @!UP0 UMOV UR4, UR9 ;  /* 0x0000000900048c82 */ /* 0x000fe40008000000 */
[----:B------:R-:W-:Y:S02]  /*42e0*/  @!UP0 USHF.R.U32.HI UR4, URZ, UR23, UR4 ;  /* 0x00000017ff048299 */ /* 0x000fe40008011604 */
[----:B------:R-:W-:Y:S02]  /*42f0*/  UIMAD UR8, UR42, UR11, UR6 ;  /* 0x0000000b2a0872a4 */ /* 0x000fe4000f8e0206 */
[----:B------:R-:W-:Y:S04]  /*4300*/  @!UP0 USEL UR4, UR5, UR4, !UP4 ;  /* 0x0000000405048287 */ /* 0x000fe8000e000000 */
[----:B------:R-:W-:Y:S02]  /*4310*/  @!UP0 UIMAD UR8, UR7, UR8, UR4 ;  /* 0x00000008070882a4 */ /* 0x000fe4000f8e0204 */
[----:B------:R-:W-:Y:S02]  /*4320*/  @!UP0 UIADD3 UR9, UPT, UPT, UR10, -UR4, URZ ;  /* 0x800000040a098290 */ /* 0x000fe4000fffe0ff */
[----:B------:R-:W-:Y:S02]  /*4330*/  UIADD3 UR4, UPT, UPT, -UR5, URZ, URZ ;  /* 0x000000ff05047290 */ /* 0x000fe4000fffe1ff */
[----:B------:R-:W-:Y:S02]  /*4340*/  UIADD3 UR7, UPT, UPT, -UR6, URZ, URZ ;  /* 0x000000ff06077290 */ /* 0x000fe4000fffe1ff */
[----:B------:R-:W-:Y:S02]  /*4350*/  @!UP0 UIMAD UR6, UR9, UR42, UR5 ;  /* 0x0000002a090682a4 */ /* 0x000fe4000f8e0205 */
[----:B------:R-:W-:Y:S02]  /*4360*/  UIMAD UR14, UR15, UR4, UR14 ;  /* 0x000000040f0e72a4 */ /* 0x000fe4000f8e020e */
[----:B------:R-:W-:Y:S01]  /*4370*/  UIMAD UR13, UR30, UR7, UR13 ;  /* 0x000000071e0d72a4 */ /* 0x000fe2000f8e020d */
[----:B------:R-:W-:Y:S02]  /*4380*/  @!UP0 UMOV UR5, UR8 ;  /* 0x0000000800058c82 */ /* 0x000fe40008000000 */
[----:B------:R-:W-:Y:S02]  /*4390*/  UIMAD UR14, UR5, UR15, UR14 ;  /* 0x0000000f050e72a4 */ /* 0x000fe4000f8e020e */
[----:B------:R-:W-:Y:S11]  /*43a0*/  UIMAD UR13, UR6, UR30, UR13 ;  /* 0x0000001e060d72a4 */ /* 0x000ff6000f8e020d */
[----:B------:R-:W-:Y:S01]  /*43b0*/  @!UPT UIADD3 URZ, UPT, UPT, URZ, URZ, URZ ;  /* 0x000000fffffff290 */ /* 0x000fe2000fffe0ff */
.L_x_77:
[----:B------:R-:W3:Y:S01]  /*43c0*/  @!UP2 LDCU.128 UR8, c[0x0][0xb10] ;  /* 0x00016200ff08a7ac */ /* 0x000ee20008000c00 */
[C---:B----4-:R-:W-:Y:S02]  /*43d0*/  ISETP.NE.U32.AND P1, PT, R4.reuse, RZ, PT ;  /* 0x000000ff0400720c */ /* 0x050fe40003f25070 */
[----:B------:R-:W-:Y:S02]  /*43e0*/  ISETP.NE.U32.AND P0, PT, R4, RZ, PT ;  /* 0x000000ff0400720c */ /* 0x000fe40003f05070 */
[C---:B------:R-:W-:Y:S02]  /*43f0*/  ISETP.NE.AND.EX P1, PT, R5.reuse, RZ, PT, P1 ;  /* 0x000000ff0500720c */ /* 0x040fe40003f25310 */
[----:B------:R-:W-:Y:S01]  /*4400*/  ISETP.NE.AND.EX P0, PT, R5, RZ, PT, P0 ;  /* 0x000000ff0500720c */ /* 0x000fe20003f05300 */
[----:B------:R-:W4:Y:S01]  /*4410*/  @!UP2 LDCU UR5, c[0x0][0xb0c] ;  /* 0x00016180ff05a7ac */ /* 0x000f220008000800 */
[----:B------:R-:W-:Y:S01]  /*4420*/  SHF.L.U32 R9, R15, 0x1f, RZ ;  /* 0x0000001f0f097819 */ /* 0x000fe200000006ff */
[----:B------:R-:W-:Y:S02]  /*4430*/  USHF.L.U32 UR19, UR16, 0x7, URZ ;  /* 0x0000000710137899 */ /* 0x000fe400080006ff */
[----:B------:R-:W-:Y:S02]  /*4440*/  USHF.L.U32 UR18, UR20, 0x7, URZ ;  /* 0x0000000714127899 */ /* 0x000fe400080006ff */
[----:B---3--:R-:W-:Y:S07]  /*4450*/  UIMAD.WIDE.U32 UR6, UR14, UR8, URZ ;  /* 0x000000080e0672a5 */ /* 0x008fee000f8e00ff */
[----:B------:R-:W-:Y:S01]  /*4460*/  @!UP2 UMOV UR4, UR7 ;  /* 0x000000070004ac82 */ /* 0x000fe20008000000 */
[----:B----4-:R-:W-:Y:S02]  /*4470*/  @!UP2 UISETP.NE.AND UP0, UPT, UR5, 0x1, UPT ;  /* 0x000000010500a88c */ /* 0x010fe4000bf05270 */
[----:B------:R-:W-:Y:S02]  /*4480*/  @!UP2 USHF.R.U32.HI UR4, URZ, UR9, UR4 ;  /* 0x00000009ff04a299 */ /* 0x000fe40008011604 */
[----:B------:R-:W-:Y:S02]  /*4490*/  UIMAD.WIDE.U32 UR6, UR13, UR11, URZ ;  /* 0x0000000b0d0672a5 */ /* 0x000fe4000f8e00ff */
[----:B------:R-:W-:Y:S02]  /*44a0*/  @!UP2 USEL UR8, UR14, UR4, !UP0 ;  /* 0x000000040e08a287 */ /* 0x000fe4000c000000 */
[----:B------:R-:W-:Y:S03]  /*44b0*/  @!UP2 UISETP.NE.AND UP0, UPT, UR10, 0x1, UPT ;  /* 0x000000010a00a88c */ /* 0x000fe6000bf05270 */
[----:B------:R-:W-:Y:S02]  /*44c0*/  @!UP2 UMOV UR6, UR7 ;  /* 0x000000070006ac82 */ /* 0x000fe40008000000 */
[----:B------:R-:W3:Y:S02]  /*44d0*/  @!UP2 LDCU UR4, c[0x0][0xb20] ;  /* 0x00016400ff04a7ac */ /* 0x000ee40008000800 */
[----:B---3--:R-:W-:Y:S04]  /*44e0*/  @!UP2 USHF.R.U32.HI UR6, URZ, UR4, UR6 ;  /* 0x00000004ff06a299 */ /* 0x008fe80008011606 */
[----:B------:R-:W-:Y:S04]  /*44f0*/  @!UP2 USEL UR6, UR13, UR6, !UP0 ;  /* 0x000000060d06a287 */ /* 0x000fe8000c000000 */
[----:B------:R-:W-:Y:S02]  /*4500*/  @!UP2 UIADD3 UR4, UPT, UPT, -UR8, UR6, URZ ;  /* 0x000000060804a290 */ /* 0x000fe4000fffe1ff */
[----:B------:R-:W-:Y:S02]  /*4510*/  @!UP2 UIADD3 UR6, UPT, UPT, UR8, -UR6, URZ ;  /* 0x800000060806a290 */ /* 0x000fe4000fffe0ff */
[----:B------:R-:W-:Y:S02]  /*4520*/  @!UP2 UIMAD UR14, UR4, UR5, UR14 ;  /* 0x00000005040ea2a4 */ /* 0x000fe4000f8e020e */
[----:B------:R-:W-:Y:S01]  /*4530*/  @!UP2 UIMAD UR13, UR6, UR10, UR13 ;  /* 0x0000000a060da2a4 */ /* 0x000fe2000f8e020d */
[----:B------:R-:W-:Y:S11]  /*4540*/  BRA.U UP3, `(.L_x_78) ;  /* 0x0000000103107547 */ /* 0x000ff6000b800000 */
[----:B--2---:R-:W-:Y:S04]  /*4550*/  MOV R0, UR37 ;  /* 0x0000002500007c02 */ /* 0x004fe80008000f00 */
[----:B------:R-:W-:Y:S04]  /*4560*/  SHF.L.U32 R11, R0, 0x1f, RZ ;  /* 0x0000001f000b7819 */ /* 0x000fe800000006ff */
[----:B------:R-:W2:Y:S02]  /*4570*/  SYNCS.PHASECHK.TRANS64.TRYWAIT P2, [UR21+0x78], R11 ;  /* 0x0000780bff0075a7 */ /* 0x000ea40008041115 */
[----:B--2---:R-:W-:Y:S05]  /*4580*/  @!P2 BRA `(.L_x_79) ;  /* 0x000000480084a947 */ /* 0x004fea0003800000 */
.L_x_78:
[----:B------:R-:W-:Y:S05]  /*4590*/  @!P1 BRA `(.L_x_80) ;  /* 0x0000000000309947 */ /* 0x000fea0003800000 */
[----:B------:R-:W-:Y:S01]  /*45a0*/  ISETP.NE.U32.AND P1, PT, R2, RZ, PT ;  /* 0x000000ff0200720c */ /* 0x000fe20003f25070 */
[----:B------:R-:W3:Y:S01]  /*45b0*/  LDCU.64 UR4, c[0x0][0x358] ;  /* 0x00006b00ff0477ac */ /* 0x000ee20008000a00 */
[----:B------:R-:W-:Y:S02]  /*45c0*/  IMAD.MOV.U32 R158, RZ, RZ, 0x1 ;  /* 0x00000001ff9e7424 */ /* 0x000fe400078e00ff */
[----:B------:R-:W-:Y:S11]  /*45d0*/  ISETP.NE.AND.EX P1, PT, R3, RZ, PT, P1 ;  /* 0x000000ff0300720c */ /* 0x000ff60003f25310 */
[----:B------:R-:W-:Y:S02]  /*45e0*/  @!UPT UIADD3 URZ, UPT, UPT, URZ, URZ, URZ ;  /* 0x000000fffffff290 */ /* 0x000fe4000fffe0ff */
[----:B--2---:R-:W2:Y:S01]  /*45f0*/  @P1 LDC.64 R10, c[0x0][0x888] ;  /* 0x00022200ff0a1b82 */ /* 0x004ea20000000a00 */
[----:B------:R-:W-:Y:S04]  /*4600*/  @P1 IMAD R0, R4, UR36, RZ ;  /* 0x0000002404001c24 */ /* 0x000fe8000f8e02ff */
[----:B--2---:R-:W-:Y:S04]  /*4610*/  @P1 IMAD.WIDE R10, R0, 0x4, R10 ;  /* 0x00000004000a1825 */ /* 0x004fe800078e020a */
[----:B------:R-:W-:Y:S01]  /*4620*/  HFMA2 R0, -RZ, RZ, 0, 5.9604644775390625e-08 ;  /* 0x00000001ff007431 */ /* 0x000fe200000001ff */
[----:B---3-5:R3:W5:Y:S04]  /*4630*/  @P1 LDG.E R73, desc[UR4][R10.64] ;  /* 0x000000040a491981 */ /* 0x028768000c1e1900 */
[----:B------:R-:W-:Y:S01]  /*4640*/  @!P1 PRMT R158, R0, 0x7610, R158 ;  /* 0x00007610009e9816 */ /* 0x000fe2000000009e */
[----:B---3--:R-:W4:Y:S06]  /*4650*/  @!P1 LDC R73, c[0x0][0x880] ;  /* 0x00022000ff499b82 */ /* 0x008f2c0000000800 */
.L_x_80:
[----:B----45:R-:W-:Y:S01]  /*4660*/  @!P0 FSETP.EQ.AND P1, PT, R73, RZ, PT ;  /* 0x000000ff4900820b */ /* 0x030fe20003f22000 */
[----:B------:R-:W-:Y:S01]  /*4670*/  @!UPT UIADD3 URZ, UPT, UPT, URZ, URZ, URZ ;  /* 0x000000fffffff290 */ /* 0x000fe2000fffe0ff */
[----:B------:R-:W-:Y:S11]  /*4680*/  @!P0 BRA `(.L_x_81) ;  /* 0x0000000000188947 */ /* 0x000ff60003800000 */
[----:B------:R-:W-:Y:S02]  /*4690*/  LOP3.LUT P0, RZ, R158, 0xff, RZ, 0xc0, !PT ;  /* 0x000000ff9eff7812 */ /* 0x000fe4000780c0ff */
[----:B------:R-:W-:Y:S04]  /*46a0*/  ISETP.NE.U32.AND P1, PT, R2, RZ, PT ;  /* 0x000000ff0200720c */ /* 0x000fe80003f25070 */
[----:B------:R-:W-:Y:S04]  /*46b0*/  ISETP.NE.AND.EX P1, PT, R3, RZ, PT, P1 ;  /* 0x000000ff0300720c */ /* 0x000fe80003f25310 */
[----:B------:R-:W-:Y:S03]  /*46c0*/  PLOP3.LUT P1, PT, P1, PT, PT, 0x8, 0x80 ;  /* 0x000000000080781c */ /* 0x000fe60000f2e170 */
[----:B------:R-:W-:Y:S11]  /*46d0*/  @P0 FSETP.EQ.AND P1, PT, R73, RZ, PT ;  /* 0x000000ff4900020b */ /* 0x000ff60003f22000 */
[----:B------:R-:W-:Y:S02]  /*46e0*/  @!UPT UIADD3 URZ, UPT, UPT, URZ, URZ, URZ ;  /* 0x000000fffffff290 */ /* 0x000fe4000fffe0ff */
.L_x_81:
[----:B------:R-:W3:Y:S01]  /*46f0*/  SYNCS.PHASECHK.TRANS64.TRYWAIT P2, [UR21+0x60], R9 ;  /* 0x00006009ff0075a7 */ /* 0x000ee20008041115 */
[----:B------:R-:W-:Y:S04]  /*4700*/  ELECT P0, URZ, PT ;  /* 0x0000000000ff782f */ /* 0x000fe80003800000 */
[----:B------:R-:W-:Y:S11]  /*4710*/  PLOP3.LUT P1, PT, P1, P0, PT, 0xf2, 0x2f ;  /* 0x00000000002f781c */ /* 0x000ff60000f21e72 */
[----:B------:R-:W-:Y:S02]  /*4720*/  @!UPT UIADD3 URZ, UPT, UPT, URZ, URZ, URZ ;  /* 0x000000fffffff290 */ /* 0x000fe4000fffe0ff */
[----:B------:R-:W-:Y:S05]  /*4730*/  @!P1 IADD3 R8, P0, PT, R16, 0x580, RZ ;  /* 0x0000058010089810 */ /* 0x000fea0007f1e0ff */
[----:B------:R-:W-:Y:S01]  /*4740*/  @!P1 IMAD.X R6, RZ, RZ, R17, P0 ;  /* 0x000000ffff069224 */ /* 0x000fe200000e0611 */
[----:B---3--:R-:W-:Y:S07]  /*4750*/  @!P2 BRA `(.L_x_82) ;  /* 0x000000480028a947 */ /* 0x008fee0003800000 */
.L_x_146:
[----:B------:R-:W-:Y:S01]  /*4760*/  @!P1 R2UR UR5, R8 ;  /* 0x00000000080592ca */ /* 0x000fe200000e0000 */
[----:B------:R-:W-:Y:S01]  /*4770*/  VOTEU.ALL UP0, P1 ;  /* 0x0000000000ff7886 */ /* 0x000fe20000800000 */
[----:B------:R-:W-:Y:S01]  /*4780*/  @!P1 R2UR UR4, R6 ;  /* 0x00000000060492ca */ /* 0x000fe200000e0000 */
[----:B--2---:R-:W-:Y:S01]  /*4790*/  @!P1 IMAD.MOV.U32 R0, RZ, RZ, 0x2000 ;  /* 0x00002000ff009424 */ /* 0x004fe200078e00ff */
[----:B------:R-:W-:Y:S01]  /*47a0*/  UMOV UR8, 0x0 ;  /* 0x0000000000087882 */ /* 0x000fe20000000000 */
[----:B------:R-:W-:Y:S01]  /*47b0*/  UMOV UR9, 0x10000000 ;  /* 0x1000000000097882 */ /* 0x000fe20000000000 */
[----:B------:R-:W-:Y:S01]  /*47c0*/  @!UP0 UIADD3 UR16, UPT, UPT, UR21, 0x200, URZ ;  /* 0x0000020015108890 */ /* 0x000fe2000fffe0ff */
[----:B------:R-:W-:Y:S01]  /*47d0*/  VIADD R14, R14, 0x1 ;  /* 0x000000010e0e7836 */ /* 0x000fe20000000000 */
[----:B------:R-:W-:Y:S01]  /*47e0*/  VOTEU.ALL UP0, P1 ;  /* 0x0000000000ff7886 */ /* 0x000fe20000800000 */
[----:B------:R-:W-:Y:S01]  /*47f0*/  UMOV UR20, UR36 ;  /* 0x0000002400147c82 */ /* 0x000fe20008000000 */
[----:B------:R-:W-:Y:S03]  /*4800*/  UPRMT UR6, UR45, 0x654, UR17 ;  /* 0x000006542d067896 */ /* 0x000fe60008000011 */
[----:B------:R-:W-:Y:S02]  /*4810*/  IMAD.U32 R10, RZ, RZ, UR5 ;  /* 0x00000005ff0a7e24 */ /* 0x000fe4000f8e00ff */
[----:B------:R-:W-:Y:S03]  /*4820*/  IMAD.U32 R11, RZ, RZ, UR4 ;  /* 0x00000004ff0b7e24 */ /* 0x000fe6000f8e00ff */
[----:B------:R-:W-:Y:S02]  /*4830*/  @!P1 R2UR UR4, R10 ;  /* 0x000000000a0492ca */ /* 0x000fe400000e0000 */
[----:B------:R-:W-:Y:S11]  /*4840*/  @!P1 R2UR UR5, R11 ;  /* 0x000000000b0592ca */ /* 0x000ff600000e0000 */
[----:B------:R-:W-:Y:S02]  /*4850*/  @!UPT UIADD3 URZ, UPT, UPT, URZ, URZ, URZ ;  /* 0x000000fffffff290 */ /* 0x000fe4000fffe0ff */
[----:B------:R2:W-:Y:S01]  /*4860*/  @!UP0 UTMALDG.3D [UR16], [UR4], desc[UR8] ;  /* 0x00000810040085b4 */ /* 0x0005e20008011000 */
[----:B------:R2:W-:Y:S01]  /*4870*/  @!P1 SYNCS.ARRIVE.TRANS64.RED.A0TR RZ, [UR21+0x50], R0 ;  /* 0x00005000ffff99a7 */ /* 0x0005e20008300415 */
[----:B------:R-:W-:Y:S01]  /*4880*/  SYNCS.ARRIVE.TRANS64.RED.A1T0 RZ, [UR6], RZ ;  /* 0x000000ffffff79a7 */ /* 0x000fe20008100406 */
[----:B------:R-:W3:Y:S02]  /*4890*/  SYNCS.PHASECHK.TRANS64.TRYWAIT P0, [UR21+0x68], R9 ;  /* 0x00006809ff0075a7 */ /* 0x000ee40008001115 */
[----:B--23--:R-:W-:Y:S05]  /*48a0*/  @!P0 BRA `(.L_x_83) ;  /* 0x0000004400ec8947 */ /* 0x00cfea0003800000 */
.L_x_148:
[----:B------:R-:W-:Y:S01]  /*48b0*/  @!P1 IADD3 R6, P0, PT, R16, 0x580, RZ ;  /* 0x0000058010069810 */ /* 0x000fe20007f1e0ff */
[----:B------:R-:W-:Y:S01]  /*48c0*/  VOTEU.ALL UP0, P1 ;  /* 0x0000000000ff7886 */ /* 0x000fe20000800000 */
[----:B------:R-:W-:Y:S01]  /*48d0*/  UMOV UR6, 0x0 ;  /* 0x0000000000067882 */ /* 0x000fe20000000000 */
[----:B------:R-:W-:Y:S01]  /*48e0*/  UMOV UR7, 0x10000000 ;  /* 0x1000000000077882 */ /* 0x000fe20000000000 */
[----:B------:R-:W-:Y:S01]  /*48f0*/  @!P1 R2UR UR5, R6 ;  /* 0x00000000060592ca */ /* 0x000fe200000e0000 */
[----:B--2---:R-:W-:Y:S01]  /*4900*/  @!P1 IMAD.X R0, RZ, RZ, R17, P0 ;  /* 0x000000ffff009224 */ /* 0x004fe200000e0611 */
[----:B------:R-:W-:Y:S01]  /*4910*/  @!UP0 UIADD3 UR10, UPT, UPT, UR18, 0x40, URZ ;  /* 0x00000040120a8890 */ /* 0x000fe2000fffe0ff */
[----:B------:R-:W-:Y:S01]  /*4920*/  R2UR UR16, R160 ;  /* 0x00000000a01072ca */ /* 0x000fe200000e0000 */
[----:B------:R-:W-:Y:S01]  /*4930*/  @!UP0 UIADD3 UR8, UPT, UPT, UR21, 0x2200, URZ ;  /* 0x0000220015088890 */ /* 0x000fe2000fffe0ff */
[----:B------:R-:W-:Y:S01]  /*4940*/  ISETP.NE.AND P0, PT, R14, 0x2, PT ;  /* 0x000000020e00780c */ /* 0x000fe20003f05270 */
[----:B------:R-:W-:Y:S01]  /*4950*/  @!UP0 UIADD3 UR9, UPT, UPT, UR21, 0x58, URZ ;  /* 0x0000005815098890 */ /* 0x000fe2000fffe0ff */
[----:B------:R-:W-:Y:S01]  /*4960*/  @!P1 R2UR UR4, R0 ;  /* 0x00000000000492ca */ /* 0x000fe200000e0000 */
[----:B------:R-:W-:Y:S01]  /*4970*/  VOTEU.ALL UP0, P1 ;  /* 0x0000000000ff7886 */ /* 0x000fe20000800000 */
[----:B------:R-:W-:Y:S01]  /*4980*/  UMOV UR11, UR19 ;  /* 0x00000013000b7c82 */ /* 0x000fe20008000000 */
[----:B------:R-:W-:Y:S01]  /*4990*/  UMOV UR12, UR36 ;  /* 0x00000024000c7c82 */ /* 0x000fe20008000000 */
[----:B------:R-:W-:Y:S01]  /*49a0*/  SEL R0, RZ, 0x1, P0 ;  /* 0x00000001ff007807 */ /* 0x000fe20000000000 */
[----:B------:R-:W-:Y:S01]  /*49b0*/  UIADD3 UR20, UPT, UPT, UR13, UR63, URZ ;  /* 0x0000003f0d147290 */ /* 0x000fe2000fffe0ff */
[----:B------:R-:W-:Y:S01]  /*49c0*/  IMAD.U32 R8, RZ, RZ, UR5 ;  /* 0x00000005ff087e24 */ /* 0x000fe2000f8e00ff */
[----:B------:R-:W-:Y:S01]  /*49d0*/  LOP3.LUT R15, R15, 0x1, RZ, 0x3c, !PT ;  /* 0x000000010f0f7812 */ /* 0x000fe200078e3cff */
[----:B------:R-:W-:Y:S01]  /*49e0*/  UPLOP3.LUT UP3, UPT, UPT, UPT, UPT, 0x80, 0x8 ;  /* 0x000000000008789c */ /* 0x000fe20003f6f070 */
[----:B------:R-:W-:Y:S01]  /*49f0*/  LOP3.LUT R13, R13, R0, RZ, 0x3c, !PT ;  /* 0x000000000d0d7212 */ /* 0x000fe200078e3cff */
[----:B------:R-:W-:Y:S01]  /*4a00*/  UIADD3 UR16, UPT, UPT, UR14, UR16, URZ ;  /* 0x000000100e107290 */ /* 0x000fe2000fffe0ff */
[----:B------:R-:W-:Y:S01]  /*4a10*/  SEL R14, R14, RZ, P0 ;  /* 0x000000ff0e0e7207 */ /* 0x000fe20000000000 */
[----:B------:R-:W-:Y:S01]  /*4a20*/  UMOV UR36, UR26 ;  /* 0x0000001a00247c82 */ /* 0x000fe20008000000 */
[----:B------:R-:W-:Y:S01]  /*4a30*/  IMAD.U32 R9, RZ, RZ, UR4 ;  /* 0x00000004ff097e24 */ /* 0x000fe2000f8e00ff */
[----:B------:R-:W-:Y:S04]  /*4a40*/  @!P1 R2UR UR4, R8 ;  /* 0x00000000080492ca */ /* 0x000fe800000e0000 */
[----:B------:R-:W-:Y:S11]  /*4a50*/  @!P1 R2UR UR5, R9 ;  /* 0x00000000090592ca */ /* 0x000ff600000e0000 */
[----:B------:R-:W-:Y:S02]  /*4a60*/  @!UPT UIADD3 URZ, UPT, UPT, URZ, URZ, URZ ;  /* 0x000000fffffff290 */ /* 0x000fe4000fffe0ff */
[----:B------:R2:W-:Y:S01]  /*4a70*/  @!UP0 UTMALDG.3D [UR8], [UR4], desc[UR6] ;  /* 0x00000608040085b4 */ /* 0x0005e20008011000 */
[----:B------:R2:W-:Y:S01]  /*4a80*/  @!P1 SYNCS.ARRIVE.TRANS64.RED.A0TR RZ, [UR21+0x58], R7 ;  /* 0x00005807ffff99a7 */ /* 0x0005e20008300415 */
[----:B------:R-:W-:Y:S01]  /*4a90*/  SYNCS.ARRIVE.TRANS64.RED.A1T0 RZ, [UR33], RZ ;  /* 0x000000ffffff79a7 */ /* 0x000fe20008100421 */
[----:B------:R-:W-:Y:S05]  /*4aa0*/  BRA.U UP1, `(.L_x_84) ;  /* 0xfffffff501247547 */ /* 0x000fea000b83ffff */
[----:B------:R-:W-:-:S04]  /*4ab0*/  SHF.L.U32 R3, R15, 0x1f, RZ ;  /* 0x0000001f0f037819 */ /* 0x000fc800000006ff */
[----:B------:R-:W3:Y:S02]  /*4ac0*/  SYNCS.PHASECHK.TRANS64.TRYWAIT P0, [UR21+0x60], R3 ;  /* 0x00006003ff0075a7 */ /* 0x000ee40008001115 */
[----:B---3--:R-:W-:Y:S05]  /*4ad0*/  @!P0 BRA `(.L_x_85) ;  /* 0x0000004400788947 */ /* 0x008fea0003800000 */
.L_x_150:
[----:B---3--:R-:W-:-:S07]  /*4ae0*/  MOV R0, UR21 ;  /* 0x0000001500007c02 */ /* 0x008fce0008000f00 */
.L_x_86:
[----:B---3--:R-:W-:-:S04]  /*4af0*/  SHF.L.U32 R3, R15, 0x1f, RZ ;  /* 0x0000001f0f037819 */ /* 0x008fc800000006ff */
[----:B------:R3:W4:Y:S03]  /*4b00*/  SYNCS.PHASECHK.TRANS64.TRYWAIT P0, [R0+URZ+0x68], R3 ;  /* 0x00006803000075a7 */ /* 0x00072600080011ff */
[----:B----4-:R-:W-:Y:S05]  /*4b10*/  @!P0 NANOSLEEP.SYNCS 0x989680 ;  /* 0x009896800000895d */ /* 0x010fea0003900000 */
[----:B------:R-:W4:Y:S02]  /*4b20*/  @!P0 SYNCS.PHASECHK.TRANS64 P0, [R0+URZ+0x68], R3 ;  /* 0x00006803000085a7 */ /* 0x000f2400080010ff */
[----:B-12-4-:R-:W-:Y:S05]  /*4b30*/  @P0 EXIT ;  /* 0x000000000000094d */ /* 0x016fea0003800000 */
[----:B------:R-:W-:Y:S05]  /*4b40*/  BRA `(.L_x_86) ;  /* 0xfffffffc00e87947 */ /* 0x000fea000383ffff */
.L_x_75:
[----:B------:R-:W-:-:S06]  /*4b50*/  UISETP.GE.AND UP0, UPT, UR17, 0x4, UPT ;  /* 0x000000041100788c */ /* 0x000fcc000bf06270 */
[----:B------:R-:W-:-:S13]  /*4b60*/  PLOP3.LUT P0, PT, PT, PT, UP0, 0x80, 0x8 ;  /* 0x000000000008781c */ /* 0x000fda0003f0f008 */
[----:B------:R-:W-:Y:S05]  /*4b70*/  @!P0 EXIT ;  /* 0x000000000000894d */ /* 0x000fea0003800000 */
[----:B------:R-:W-:Y:S01]  /*4b80*/  BAR.SYNC.DEFER_BLOCKING 0x6, 0xa0 ;  /* 0x0182800000007b1d */ /* 0x000fe20000010000 */
[C---:B------:R-:W-:Y:S01]  /*4b90*/  IMAD.SHL.U32 R4, R170.reuse, 0x40, RZ ;  /* 0x00000040aa047824 */ /* 0x040fe200078e00ff */
[C---:B------:R-:W-:Y:S01]  /*4ba0*/  LOP3.LUT R178, R170.reuse, 0x60, RZ, 0xc0, !PT ;  /* 0x00000060aab27812 */ /* 0x040fe200078ec0ff */
[C---:B------:R-:W-:Y:S01]  /*4bb0*/  IMAD.SHL.U32 R137, R170.reuse, 0x8, RZ ;  /* 0x00000008aa897824 */ /* 0x040fe200078e00ff */
[C---:B------:R-:W-:Y:S01]  /*4bc0*/  LOP3.LUT R176, R170.reuse, 0x2, RZ, 0xc0, !PT ;  /* 0x00000002aab07812 */ /* 0x040fe200078ec0ff */
[----:B------:R-:W-:Y:S01]  /*4bd0*/  IMAD.U32 R69, R170, 0x10000, RZ ;  /* 0x00010000aa457824 */ /* 0x000fe200078e00ff */
[----:B------:R-:W-:Y:S02]  /*4be0*/  UMOV UR44, 0x400 ;  /* 0x00000400002c7882 */ /* 0x000fe40000000000 */
[----:B------:R-:W1:Y:S01]  /*4bf0*/  LDC.64 R156, c[0x0][0x8b0] ;  /* 0x00022c00ff9c7b82 */ /* 0x000e620000000a00 */
[----:B------:R-:W-:Y:S01]  /*4c00*/  ULEA UR44, UR45, UR44, 0x18 ;  /* 0x0000002c2d2c7291 */ /* 0x000fe2000f8ec0ff */
[----:B------:R-:W-:Y:S01]  /*4c10*/  LOP3.LUT R6, R4, 0x180, RZ, 0xc0, !PT ;  /* 0x0000018004067812 */ /* 0x000fe200078ec0ff */
[----:B------:R-:W-:Y:S01]  /*4c20*/  HFMA2 R68, -RZ, RZ, 0, 0 ;  /* 0x00000000ff447431 */ /* 0x000fe200000001ff */
[----:B------:R-:W-:Y:S01]  /*4c30*/  LOP3.LUT R69, R69, 0x600000, RZ, 0xc0, !PT ;  /* 0x0060000045457812 */ /* 0x000fe200078ec0ff */
[----:B------:R-:W-:Y:S01]  /*4c40*/  UIADD3 UR4, UPT, UPT, UR44, 0x4200, URZ ;  /* 0x000042002c047890 */ /* 0x000fe2000fffe0ff */
[----:B------:R-:W-:Y:S01]  /*4c50*/  LOP3.LUT R137, R6, 0x30, R137, 0xf8, !PT ;  /* 0x0000003006897812 */ /* 0x000fe200078ef889 */
[----:B------:R-:W-:Y:S01]  /*4c60*/  IMAD.MOV.U32 R168, RZ, RZ, RZ ;  /* 0x000000ffffa87224 */ /* 0x000fe200078e00ff */
[----:B------:R-:W2:Y:S01]  /*4c70*/  LDC.64 R138, c[0x0][0x8a8] ;  /* 0x00022a00ff8a7b82 */ /* 0x000ea20000000a00 */
[----:B------:R-:W-:Y:S01]  /*4c80*/  LOP3.LUT R170, R170, 0x4, RZ, 0xc0, !PT ;  /* 0x00000004aaaa7812 */ /* 0x000fe200078ec0ff */
[----:B------:R-:W-:Y:S01]  /*4c90*/  IMAD.MOV.U32 R162, RZ, RZ, RZ ;  /* 0x000000ffffa27224 */ /* 0x000fe200078e00ff */
[----:B------:R-:W-:-:S02]  /*4ca0*/  LOP3.LUT R137, R137, 0x1e40, R4, 0xf8, !PT ;  /* 0x00001e4089897812 */ /* 0x000fc400078ef804 */
[----:B------:R-:W-:Y:S01]  /*4cb0*/  CS2R R166, SRZ ;  /* 0x0000000000a67805 */ /* 0x000fe2000001ff00 */
[----:B------:R-:W-:Y:S01]  /*4cc0*/  IMAD.MOV.U32 R165, RZ, RZ, RZ ;  /* 0x000000ffffa57224 */ /* 0x000fe200078e00ff */
[----:B------:R-:W-:Y:S01]  /*4cd0*/  IADD3 R169, PT, PT, -R170, 0x2, RZ ;  /* 0x00000002aaa97810 */ /* 0x000fe20007ffe1ff */
[----:B------:R-:W-:Y:S01]  /*4ce0*/  IMAD.MOV R164, RZ, RZ, -R176 ;  /* 0x000000ffffa47224 */ /* 0x000fe200078e0ab0 */
[----:B------:R-:W-:Y:S01]  /*4cf0*/  IADD3 R171, PT, PT, R137, UR44, RZ ;  /* 0x0000002c89ab7c10 */ /* 0x000fe2000fffe0ff */
[----:B------:R-:W3:Y:S01]  /*4d00*/  LDS R0, [UR44+0x130] ;  /* 0x0001302cff007984 */ /* 0x000ee20008000800 */
[----:B------:R-:W-:Y:S01]  /*4d10*/  IMAD.MOV R163, RZ, RZ, -R170 ;  /* 0x000000ffffa37224 */ /* 0x000fe200078e0aaa */
[----:B------:R-:W-:Y:S01]  /*4d20*/  MOV R177, UR4 ;  /* 0x0000000400b17c02 */ /* 0x000fe20008000f00 */
[----:B------:R-:W4:Y:S01]  /*4d30*/  LDCU UR58, c[0x0][0x370] ;  /* 0x00006e00ff3a77ac */ /* 0x000f220008000800 */
[----:B------:R-:W-:Y:S01]  /*4d40*/  VIADD R171, R171, 0x200 ;  /* 0x00000200abab7836 */ /* 0x000fe20000000000 */
[----:B------:R-:W1:Y:S01]  /*4d50*/  LDCU UR43, c[0x0][0xb0c] ;  /* 0x00016180ff2b77ac */ /* 0x000e620008000800 */
[----:B------:R-:W1:Y:S01]  /*4d60*/  LDCU UR39, c[0x0][0xb30] ;  /* 0x00016600ff2777ac */ /* 0x000e620008000800 */
[----:B------:R-:W1:Y:S01]  /*4d70*/  LDCU.64 UR56, c[0x0][0x888] ;  /* 0x00011100ff3877ac */ /* 0x000e620008000a00 */
[----:B------:R-:W1:Y:S01]  /*4d80*/  LDCU.64 UR40, c[0x0][0xb28] ;  /* 0x00016500ff2877ac */ /* 0x000e620008000a00 */
[----:B------:R-:W1:Y:S01]  /*4d90*/  LDCU.64 UR60, c[0x0][0x890] ;  /* 0x00011200ff3c77ac */ /* 0x000e620008000a00 */
[----:B------:R-:W1:Y:S01]  /*4da0*/  LDCU.128 UR52, c[0x0][0xb10] ;  /* 0x00016200ff3477ac */ /* 0x000e620008000c00 */
[----:B------:R-:W1:Y:S01]  /*4db0*/  LDCU UR47, c[0x0][0x374] ;  /* 0x00006e80ff2f77ac */ /* 0x000e620008000800 */
[----:B------:R-:W-:Y:S01]  /*4dc0*/  UIADD3 UR62, UPT, UPT, UR44, 0x200, URZ ;  /* 0x000002002c3e7890 */ /* 0x000fe2000fffe0ff */
[----:B-1234-:R-:W-:-:S11]  /*4dd0*/  IMAD.IADD R69, R0, 0x1, R69 ;  /* 0x0000000100457824 */ /* 0x01efd600078e0245 */
.L_x_113:
[C---:B------:R-:W-:Y:S02]  /*4de0*/  LEA R3, R162.reuse, UR44, 0x3 ;  /* 0x0000002ca2037c11 */ /* 0x040fe4000f8e18ff */
[----:B------:R-:W-:Y:S02]  /*4df0*/  SHF.L.U32 R0, R167, 0x1f, RZ ;  /* 0x0000001fa7007819 */ /* 0x000fe400000006ff */
[----:B-1----:R-:W-:Y:S02]  /*4e00*/  LEA R5, R162, UR44, 0x4 ;  /* 0x0000002ca2057c11 */ /* 0x002fe4000f8e20ff */
[----:B------:R-:W1:Y:S02]  /*4e10*/  SYNCS.PHASECHK.TRANS64.TRYWAIT P0, [R3+URZ+0x80], R0 ;  /* 0x00008000030075a7 */ /* 0x000e6400080011ff */
[----:B-1----:R-:W-:Y:S05]  /*4e20*/  @!P0 BRA `(.L_x_87) ;  /* 0x0000004000bc8947 */ /* 0x002fea0003800000 */
.L_x_151:
        /* <DEDUP_REMOVED lines=11> */
[----:B------:R-:W-:Y:S01]  /*4ee0*/  PLOP3.LUT P0, PT, PT, PT, UP1, 0x80, 0x8 ;  /* 0x000000000008781c */ /* 0x000fe20003f0f018 */
[----:B------:R-:W-:Y:S11]  /*4ef0*/  UP2UR UR46, UPR, URZ, 0x2 ;  /* 0x00000002ff2e7883 */ /* 0x000ff60008000000 */
[----:B------:R-:W-:Y:S01]  /*4f00*/  @!UPT UIADD3 URZ, UPT, UPT, URZ, URZ, URZ ;  /* 0x000000fffffff290 */ /* 0x000fe2000fffe0ff */
[----:B-1----:R-:W-:Y:S02]  /*4f10*/  @P0 SHF.R.U32.HI R0, RZ, 0x10, R5 ;  /* 0x00000010ff000819 */ /* 0x002fe40000011605 */
        /* <DEDUP_REMOVED lines=12> */
[----:B------:R-:W2:Y:S01]  /*4fe0*/  LDCU UR12, c[0x0][0xb20] ;  /* 0x00016400ff0c77ac */ /* 0x000ea20008000800 */
[----:B------:R-:W-:Y:S02]  /*4ff0*/  UIMAD.WIDE.U32 UR4, UR47, UR55, URZ ;  /* 0x000000372f0472a5 */ /* 0x000fe4000f8e00ff */
[----:B------:R-:W-:Y:S02]  /*5000*/  UIMAD.WIDE.U32 UR6, UR58, UR52, URZ ;  /* 0x000000343a0672a5 */ /* 0x000fe4000f8e00ff */
[----:B------:R-:W-:Y:S02]  /*5010*/  UISETP.NE.AND UP0, UPT, UR54, 0x1, UPT ;  /* 0x000000013600788c */ /* 0x000fe4000bf05270 */
[----:B------:R-:W-:Y:S02]  /*5020*/  UIMAD.WIDE.U32 UR8, UR37, UR55, URZ ;  /* 0x00000037250872a5 */ /* 0x000fe4000f8e00ff */
[----:B------:R-:W-:Y:S02]  /*5030*/  UIMAD.WIDE.U32 UR10, UR38, UR52, URZ ;  /* 0x00000034260a72a5 */ /* 0x000fe4000f8e00ff */
[----:B------:R-:W-:Y:S02]  /*5040*/  UISETP.NE.AND UP1, UPT, UR43, 0x1, UPT ;  /* 0x000000012b00788c */ /* 0x000fe4000bf25270 */
[----:B------:R-:W-:Y:S01]  /*5050*/  UISETP.NE.AND UP2, UPT, UR42, 0x1, UPT ;  /* 0x000000012a00788c */ /* 0x000fe2000bf45270 */
[----:B------:R-:W-:Y:S02]  /*5060*/  UMOV UR4, UR5 ;  /* 0x0000000500047c82 */ /* 0x000fe40008000000 */
[----:B--2---:R-:W-:Y:S03]  /*5070*/  USHF.R.U32.HI UR5, URZ, UR12, UR4 ;  /* 0x0000000cff057299 */ /* 0x004fe60008011604 */
[----:B------:R-:W-:Y:S02]  /*5080*/  UMOV UR4, UR7 ;  /* 0x0000000700047c82 */ /* 0x000fe40008000000 */
[----:B------:R-:W-:Y:S02]  /*5090*/  USHF.R.U32.HI UR7, URZ, UR53, UR4 ;  /* 0x00000035ff077299 */ /* 0x000fe40008011604 */
[----:B------:R-:W-:Y:S02]  /*50a0*/  USEL UR4, UR47, UR5, !UP0 ;  /* 0x000000052f047287 */ /* 0x000fe4000c000000 */
[----:B------:R-:W-:Y:S01]  /*50b0*/  USEL UR7, UR58, UR7, !UP1 ;  /* 0x000000073a077287 */ /* 0x000fe2000c800000 */
[----:B------:R-:W-:Y:S01]  /*50c0*/  UMOV UR5, UR9 ;  /* 0x0000000900057c82 */ /* 0x000fe20008000000 */
[----:B------:R-:W-:Y:S02]  /*50d0*/  UIMAD.WIDE.U32 UR8, UR4, UR40, URZ ;  /* 0x00000028040872a5 */ /* 0x000fe4000f8e00ff */
[----:B------:R-:W-:Y:S03]  /*50e0*/  USHF.R.U32.HI UR6, URZ, UR12, UR5 ;  /* 0x0000000cff067299 */ /* 0x000fe60008011605 */
[----:B------:R-:W-:Y:S01]  /*50f0*/  UMOV UR5, UR11 ;  /* 0x0000000b00057c82 */ /* 0x000fe20008000000 */
[----:B------:R-:W-:Y:S02]  /*5100*/  UIMAD.WIDE.U32 UR10, UR7, UR40, URZ ;  /* 0x00000028070a72a5 */ /* 0x000fe4000f8e00ff */
[----:B------:R-:W-:Y:S02]  /*5110*/  USHF.R.U32.HI UR12, URZ, UR53, UR5 ;  /* 0x00000035ff0c7299 */ /* 0x000fe40008011605 */
[----:B------:R-:W-:Y:S01]  /*5120*/  USEL UR6, UR37, UR6, !UP0 ;  /* 0x0000000625067287 */ /* 0x000fe2000c000000 */
[----:B------:R-:W-:Y:S02]  /*5130*/  UMOV UR5, UR9 ;  /* 0x0000000900057c82 */ /* 0x000fe40008000000 */
[----:B------:R-:W-:Y:S01]  /*5140*/  UMOV UR10, UR11 ;  /* 0x0000000b000a7c82 */ /* 0x000fe20008000000 */
[----:B------:R-:W-:Y:S02]  /*5150*/  @UP2 USHF.R.U32.HI UR4, URZ, UR41, UR5 ;  /* 0x00000029ff042299 */ /* 0x000fe40008011605 */
[----:B------:R-:W-:Y:S02]  /*5160*/  @UP2 USHF.R.U32.HI UR7, URZ, UR41, UR10 ;  /* 0x00000029ff072299 */ /* 0x000fe4000801160a */
[----:B------:R-:W-:Y:S02]  /*5170*/  UIMAD UR4, UR42, UR4, URZ ;  /* 0x000000042a0472a4 */ /* 0x000fe4000f8e02ff */
[----:B------:R-:W-:Y:S02]  /*5180*/  UIMAD.WIDE.U32 UR10, UR6, UR40, URZ ;  /* 0x00000028060a72a5 */ /* 0x000fe4000f8e00ff */
[----:B------:R-:W-:Y:S02]  /*5190*/  USEL UR5, UR38, UR12, !UP1 ;  /* 0x0000000c26057287 */ /* 0x000fe4000c800000 */
[----:B------:R-:W-:Y:S02]  /*51a0*/  UIMAD UR8, UR42, UR7, URZ ;  /* 0x000000072a0872a4 */ /* 0x000fe4000f8e02ff */
[----:B------:R-:W-:Y:S03]  /*51b0*/  UISETP.GE.AND UP0, UPT, UR6, UR4, UPT ;  /* 0x000000040600728c */ /* 0x000fe6000bf06270 */
[----:B------:R-:W-:Y:S01]  /*51c0*/  UMOV UR4, UR11 ;  /* 0x0000000b00047c82 */ /* 0x000fe20008000000 */
[----:B------:R-:W-:Y:S02]  /*51d0*/  UISETP.GE.OR UP0, UPT, UR5, UR8, UP0 ;  /* 0x000000080500728c */ /* 0x000fe40008706670 */
[----:B------:R-:W-:Y:S02]  /*51e0*/  USHF.R.U32.HI UR4, URZ, UR41, UR4 ;  /* 0x00000029ff047299 */ /* 0x000fe40008011604 */
[----:B------:R-:W-:Y:S02]  /*51f0*/  UIMAD.WIDE.U32 UR8, UR5, UR40, URZ ;  /* 0x00000028050872a5 */ /* 0x000fe4000f8e00ff */
[----:B------:R-:W-:Y:S02]  /*5200*/  USEL UR11, UR6, UR4, !UP2 ;  /* 0x00000004060b7287 */ /* 0x000fe4000d000000 */
[----:B------:R-:W-:Y:S02]  /*5210*/  UIADD3 UR8, UPT, UPT, -UR5, URZ, URZ ;  /* 0x000000ff05087290 */ /* 0x000fe4000fffe1ff */
[----:B------:R-:W-:Y:S01]  /*5220*/  UIADD3 UR10, UPT, UPT, -UR11, URZ, URZ ;  /* 0x000000ff0b0a7290 */ /* 0x000fe2000fffe1ff */
[----:B------:R-:W-:Y:S01]  /*5230*/  @!UP0 UMOV UR4, UR9 ;  /* 0x0000000900048c82 */ /* 0x000fe20008000000 */
[----:B------:R-:W-:Y:S02]  /*5240*/  UIADD3 UR9, UPT, UPT, -UR6, URZ, URZ ;  /* 0x000000ff06097290 */ /* 0x000fe4000fffe1ff */
[----:B------:R-:W-:Y:S02]  /*5250*/  @!UP0 USHF.R.U32.HI UR4, URZ, UR41, UR4 ;  /* 0x00000029ff048299 */ /* 0x000fe40008011604 */
[----:B------:R-:W-:Y:S02]  /*5260*/  UIMAD UR10, UR42, UR10, UR6 ;  /* 0x0000000a2a0a72a4 */ /* 0x000fe4000f8e0206 */
[----:B------:R-:W-:Y:S04]  /*5270*/  @!UP0 USEL UR4, UR5, UR4, !UP2 ;  /* 0x0000000405048287 */ /* 0x000fe8000d000000 */
[----:B------:R-:W-:Y:S02]  /*5280*/  @!UP0 UIMAD UR10, UR7, UR10, UR4 ;  /* 0x0000000a070a82a4 */ /* 0x000fe4000f8e0204 */
[----:B------:R-:W-:Y:S02]  /*5290*/  @!UP0 UIADD3 UR11, UPT, UPT, UR11, -UR4, URZ ;  /* 0x800000040b0b8290 */ /* 0x000fe4000fffe0ff */
[----:B------:R-:W-:Y:S02]  /*52a0*/  UIMAD UR7, UR43, UR8, UR38 ;  /* 0x000000082b0772a4 */ /* 0x000fe4000f8e0226 */
[----:B------:R-:W-:Y:S02]  /*52b0*/  @!UP0 UIMAD UR6, UR11, UR42, UR5 ;  /* 0x0000002a0b0682a4 */ /* 0x000fe4000f8e0205 */
[----:B------:R-:W-:Y:S01]  /*52c0*/  UIMAD UR4, UR54, UR9, UR37 ;  /* 0x00000009360472a4 */ /* 0x000fe2000f8e0225 */
[----:B------:R-:W-:Y:S02]  /*52d0*/  @!UP0 UMOV UR5, UR10 ;  /* 0x0000000a00058c82 */ /* 0x000fe40008000000 */
[----:B------:R-:W-:Y:S02]  /*52e0*/  UIMAD UR38, UR5, UR43, UR7 ;  /* 0x0000002b052672a4 */ /* 0x000fe4000f8e0207 */
[----:B------:R-:W-:Y:S11]  /*52f0*/  UIMAD UR37, UR6, UR54, UR4 ;  /* 0x00000036062572a4 */ /* 0x000ff6000f8e0204 */
[----:B------:R-:W-:Y:S01]  /*5300*/  @!UPT UIADD3 URZ, UPT, UPT, URZ, URZ, URZ ;  /* 0x000000fffffff290 */ /* 0x000fe2000fffe0ff */
.L_x_88:
[----:B------:R-:W-:Y:S01]  /*5310*/  UISETP.NE.AND UP0, UPT, UR39, 0x1, UPT ;  /* 0x000000012700788c */ /* 0x000fe2000bf05270 */
[----:B------:R-:W-:Y:S01]  /*5320*/  IADD3 R162, PT, PT, R162, 0x1, RZ ;  /* 0x00000001a2a27810 */ /* 0x000fe20007ffe0ff */
[----:B------:R-:W-:Y:S02]  /*5330*/  USHF.L.U32 UR50, UR16, 0x7, URZ ;  /* 0x0000000710327899 */ /* 0x000fe400080006ff */
[----:B------:R-:W-:Y:S07]  /*5340*/  USHF.L.U32 UR49, UR20, 0x7, URZ ;  /* 0x0000000714317899 */ /* 0x000fee00080006ff */
[----:B------:R-:W2:Y:S01]  /*5350*/  @!UP0 LDCU.128 UR12, c[0x0][0xb10] ;  /* 0x00016200ff0c87ac */ /* 0x000ea20008000c00 */
[----:B------:R-:W3:Y:S01]  /*5360*/  @!UP0 LDCU UR5, c[0x0][0xb0c] ;  /* 0x00016180ff0587ac */ /* 0x000ee20008000800 */
[----:B------:R-:W4:Y:S01]  /*5370*/  @!UP0 LDCU UR10, c[0x0][0xb20] ;  /* 0x00016400ff0a87ac */ /* 0x000f220008000800 */
[----:B--2---:R-:W-:Y:S02]  /*5380*/  UIMAD.WIDE.U32 UR8, UR38, UR12, URZ ;  /* 0x0000000c260872a5 */ /* 0x004fe4000f8e00ff */
[----:B------:R-:W-:Y:S02]  /*5390*/  UIMAD.WIDE.U32 UR6, UR37, UR15, URZ ;  /* 0x0000000f250672a5 */ /* 0x000fe4000f8e00ff */
[----:B------:R-:W-:Y:S03]  /*53a0*/  @!UP0 UISETP.NE.AND UP1, UPT, UR14, 0x1, UPT ;  /* 0x000000010e00888c */ /* 0x000fe6000bf25270 */
[----:B------:R-:W-:Y:S01]  /*53b0*/  @!UP0 UMOV UR4, UR9 ;  /* 0x0000000900048c82 */ /* 0x000fe20008000000 */
[----:B---3--:R-:W-:Y:S02]  /*53c0*/  @!UP0 UISETP.NE.AND UP2, UPT, UR5, 0x1, UPT ;  /* 0x000000010500888c */ /* 0x008fe4000bf45270 */
[----:B------:R-:W-:Y:S01]  /*53d0*/  @!UP0 USHF.R.U32.HI UR4, URZ, UR13, UR4 ;  /* 0x0000000dff048299 */ /* 0x000fe20008011604 */
[----:B------:R-:W-:Y:S02]  /*53e0*/  @!UP0 UMOV UR6, UR7 ;  /* 0x0000000700068c82 */ /* 0x000fe40008000000 */
[----:B----4-:R-:W-:Y:S02]  /*53f0*/  @!UP0 USHF.R.U32.HI UR6, URZ, UR10, UR6 ;  /* 0x0000000aff068299 */ /* 0x010fe40008011606 */
[----:B------:R-:W-:Y:S02]  /*5400*/  @!UP0 USEL UR7, UR38, UR4, !UP2 ;  /* 0x0000000426078287 */ /* 0x000fe4000d000000 */
[----:B------:R-:W-:Y:S04]  /*5410*/  @!UP0 USEL UR6, UR37, UR6, !UP1 ;  /* 0x0000000625068287 */ /* 0x000fe8000c800000 */
[----:B------:R-:W-:Y:S02]  /*5420*/  @!UP0 UIADD3 UR4, UPT, UPT, -UR7, UR6, URZ ;  /* 0x0000000607048290 */ /* 0x000fe4000fffe1ff */
[----:B------:R-:W-:Y:S02]  /*5430*/  @!UP0 UIADD3 UR6, UPT, UPT, UR7, -UR6, URZ ;  /* 0x8000000607068290 */ /* 0x000fe4000fffe0ff */
[----:B------:R-:W-:Y:S02]  /*5440*/  @!UP0 UIMAD UR38, UR4, UR5, UR38 ;  /* 0x00000005042682a4 */ /* 0x000fe4000f8e0226 */
[----:B------:R-:W-:Y:S02]  /*5450*/  @!UP0 UIMAD UR37, UR6, UR14, UR37 ;  /* 0x0000000e062582a4 */ /* 0x000fe4000f8e0225 */
[----:B------:R-:W-:Y:S09]  /*5460*/  ULOP3.LUT UP0, URZ, UR62, 0x1b0, URZ, 0xc0, !UPT ;  /* 0x000001b03eff7892 */ /* 0x000ff2000f80c0ff */
[----:B------:R-:W-:Y:S05]  /*5470*/  BRA.U !UP0, `(.L_x_89) ;  /* 0x0000000108407547 */ /* 0x000fea000b800000 */
[----:B------:R-:W2:Y:S01]  /*5480*/  LDCU.64 UR8, c[0x4][0x80] ;  /* 0x01001000ff0877ac */ /* 0x000ea20008000a00 */
[----:B------:R-:W-:Y:S01]  /*5490*/  MOV R3, 0x0 ;  /* 0x0000000000037802 */ /* 0x000fe20000000f00 */
[----:B------:R-:W-:Y:S02]  /*54a0*/  HFMA2 R12, -RZ, RZ, 0, 5.9604644775390625e-08 ;  /* 0x00000001ff0c7431 */ /* 0x000fe400000001ff */
[----:B------:R-:W-:Y:S02]  /*54b0*/  IMAD.MOV.U32 R8, RZ, RZ, 0x70 ;  /* 0x00000070ff087424 */ /* 0x000fe400078e00ff */
[----:B------:R-:W-:Y:S01]  /*54c0*/  IMAD.MOV.U32 R13, RZ, RZ, RZ ;  /* 0x000000ffff0d7224 */ /* 0x000fe200078e00ff */
[----:B------:R-:W3:Y:S01]  /*54d0*/  LDCU.64 UR6, c[0x4][0x88] ;  /* 0x01001100ff0677ac */ /* 0x000ee20008000a00 */
[----:B------:R-:W4:Y:S01]  /*54e0*/  LDC.64 R2, c[0x4][R3] ;  /* 0x0100000003027b82 */ /* 0x000f220000000a00 */
[----:B------:R-:W1:Y:S01]  /*54f0*/  LDCU.64 UR4, c[0x4][0x8] ;  /* 0x01000100ff0477ac */ /* 0x000e620008000a00 */
[----:B--2---:R-:W-:Y:S01]  /*5500*/  MOV R5, UR9 ;  /* 0x0000000900057c02 */ /* 0x004fe20008000f00 */
[----:B------:R-:W-:Y:S01]  /*5510*/  IMAD.U32 R4, RZ, RZ, UR8 ;  /* 0x00000008ff047e24 */ /* 0x000fe2000f8e00ff */
[----:B---3--:R-:W-:Y:S01]  /*5520*/  MOV R7, UR7 ;  /* 0x0000000700077c02 */ /* 0x008fe20008000f00 */
[----:B------:R-:W-:Y:S01]  /*5530*/  IMAD.U32 R6, RZ, RZ, UR6 ;  /* 0x00000006ff067e24 */ /* 0x000fe2000f8e00ff */
[----:B-1----:R-:W-:Y:S01]  /*5540*/  MOV R11, UR5 ;  /* 0x00000005000b7c02 */ /* 0x002fe20008000f00 */
[----:B------:R-:W-:Y:S02]  /*5550*/  IMAD.U32 R10, RZ, RZ, UR4 ;  /* 0x00000004ff0a7e24 */ /* 0x000fe4000f8e00ff */
[----:B------:R-:W-:Y:S07]  /*5560*/  LEPC R20, `(.L_x_89) ;  /* 0x000000001014794e */ /* 0x000fee0000000000 */
[----:B----45:R-:W-:Y:S05]  /*5570*/  CALL.ABS.NOINC R2 ;  /* 0x0000000002007343 */ /* 0x030fea0003c00000 */
.L_x_89:
[----:B------:R-:W-:Y:S01]  /*5580*/  LOP3.LUT P0, RZ, R177, 0x1b0, RZ, 0xc0, !PT ;  /* 0x000001b0b1ff7812 */ /* 0x000fe2000780c0ff */
[----:B------:R-:W-:Y:S11]  /*5590*/  BSSY.RECONVERGENT B6, `(.L_x_90) ;  /* 0x0000013000067945 */ /* 0x000ff60003800200 */
[----:B------:R-:W-:Y:S01]  /*55a0*/  @!UPT UIADD3 URZ, UPT, UPT, URZ, URZ, URZ ;  /* 0x000000fffffff290 */ /* 0x000fe2000fffe0ff */
[----:B------:R-:W-:Y:S05]  /*55b0*/  @!P0 BRA `(.L_x_91) ;  /* 0x0000000000408947 */ /* 0x000fea0003800000 */
        /* <DEDUP_REMOVED lines=16> */
.L_x_91:
[----:B------:R-:W-:Y:S05]  /*56c0*/  BSYNC.RECONVERGENT B6 ;  /* 0x0000000000067941 */ /* 0x000fea0003800200 */
.L_x_90:
[----:B------:R-:W-:Y:S01]  /*56d0*/  R2UR UR4, R161 ;  /* 0x00000000a10472ca */ /* 0x000fe200000e0000 */
[----:B------:R-:W-:Y:S01]  /*56e0*/  UISETP.NE.U32.AND UP0, UPT, UR60, URZ, UPT ;  /* 0x000000ff3c00728c */ /* 0x000fe2000bf05070 */
[----:B------:R-:W-:Y:S02]  /*56f0*/  ISETP.NE.U32.AND P4, PT, R156, RZ, PT ;  /* 0x000000ff9c00720c */ /* 0x000fe40003f85070 */
[----:B------:R-:W-:Y:S01]  /*5700*/  ISETP.NE.U32.AND P2, PT, RZ, UR56, PT ;  /* 0x00000038ff007c0c */ /* 0x000fe2000bf45070 */
[----:B------:R-:W-:Y:S01]  /*5710*/  UISETP.NE.AND.EX UP1, UPT, UR61, URZ, UPT, UP0 ;  /* 0x000000ff3d00728c */ /* 0x000fe2000bf25300 */
[----:B------:R-:W-:Y:S01]  /*5720*/  ISETP.NE.AND.EX P4, PT, R157, RZ, PT, P4 ;  /* 0x000000ff9d00720c */ /* 0x000fe20003f85340 */
[----:B------:R-:W-:Y:S01]  /*5730*/  UPLOP3.LUT UP0, UPT, UPT, UPT, UPT, 0x40, 0x4 ;  /* 0x000000000004789c */ /* 0x000fe20003f0e870 */
[----:B------:R-:W-:Y:S05]  /*5740*/  ISETP.NE.AND.EX P2, PT, RZ, UR57, PT, P2 ;  /* 0x00000039ff007c0c */ /* 0x000fea000bf45320 */
[----:B------:R-:W-:Y:S06]  /*5750*/  UISETP.NE.AND UP2, UPT, UR4, URZ, UPT ;  /* 0x000000ff0400728c */ /* 0x000fec000bf45270 */
[----:B------:R-:W-:Y:S05]  /*5760*/  PLOP3.LUT P1, PT, PT, PT, UP2, 0x80, 0x8 ;  /* 0x000000000008781c */ /* 0x000fea0003f2f028 */
[----:B------:R-:W-:Y:S06]  /*5770*/  @UP2 UPLOP3.LUT UP0, UPT, UPT, UPT, UP1, 0x80, 0x8 ;  /* 0x000000000008289c */ /* 0x000fec0003f0f010 */
[----:B------:R-:W-:Y:S01]  /*5780*/  PLOP3.LUT P0, PT, PT, PT, UP0, 0x80, 0x8 ;  /* 0x000000000008781c */ /* 0x000fe20003f0f008 */
[----:B------:R-:W-:Y:S01]  /*5790*/  @!UPT UIADD3 URZ, UPT, UPT, URZ, URZ, URZ ;  /* 0x000000fffffff290 */ /* 0x000fe2000fffe0ff */
[----:B------:R-:W-:Y:S11]  /*57a0*/  BRA.U !UP1, `(.L_x_92) ;  /* 0x00000001093c7547 */ /* 0x000ff6000b800000 */
[----:B------:R-:W-:Y:S01]  /*57b0*/  UISETP.NE.U32.AND UP0, UPT, UR56, URZ, UPT ;  /* 0x000000ff3800728c */ /* 0x000fe2000bf05070 */
[----:B-1----:R-:W-:Y:S01]  /*57c0*/  HFMA2 R0, -RZ, RZ, 0, 5.9604644775390625e-08 ;  /* 0x00000001ff007431 */ /* 0x002fe200000001ff */
[----:B------:R-:W1:Y:S01]  /*57d0*/  LDCU.64 UR8, c[0x0][0x358] ;  /* 0x00006b00ff0877ac */ /* 0x000e620008000a00 */
[----:B------:R-:W-:Y:S01]  /*57e0*/  IMAD.MOV.U32 R158, RZ, RZ, 0x1 ;  /* 0x00000001ff9e7424 */ /* 0x000fe200078e00ff */
[----:B------:R-:W-:Y:S06]  /*57f0*/  UISETP.NE.AND.EX UP0, UPT, UR57, URZ, UPT, UP0 ;  /* 0x000000ff3900728c */ /* 0x000fec000bf05300 */
[----:B------:R-:W-:Y:S05]  /*5800*/  PLOP3.LUT P3, PT, PT, PT, UP0, 0x80, 0x8 ;  /* 0x000000000008781c */ /* 0x000fea0003f6f008 */
[----:B------:R-:W2:Y:S01]  /*5810*/  @UP0 LDCU.64 UR4, c[0x0][0x888] ;  /* 0x00011100ff0407ac */ /* 0x000ea20008000a00 */
[----:B------:R-:W-:Y:S07]  /*5820*/  @UP0 UIMAD UR6, UR36, UR60, URZ ;  /* 0x0000003c240602a4 */ /* 0x000fee000f8e02ff */
[----:B------:R-:W-:Y:S01]  /*5830*/  @!P3 PRMT R158, R0, 0x7610, R158 ;  /* 0x00007610009eb816 */ /* 0x000fe2000000009e */
[----:B--2---:R-:W-:Y:S06]  /*5840*/  @UP0 UIMAD.WIDE UR4, UR6, 0x4, UR4 ;  /* 0x00000004060408a5 */ /* 0x004fec000f8e0204 */
[----:B------:R-:W-:Y:S01]  /*5850*/  IMAD.U32 R2, RZ, RZ, UR4 ;  /* 0x00000004ff027e24 */ /* 0x000fe2000f8e00ff */
[----:B------:R-:W-:Y:S04]  /*5860*/  MOV R3, UR5 ;  /* 0x0000000500037c02 */ /* 0x000fe80008000f00 */
[----:B------:R-:W2:Y:S01]  /*5870*/  @!UP0 LDCU UR4, c[0x0][0x880] ;  /* 0x00011000ff0487ac */ /* 0x000ea20008000800 */
[----:B-1---5:R3:W5:Y:S02]  /*5880*/  @P3 LDG.E R73, desc[UR8][R2.64] ;  /* 0x0000000802493981 */ /* 0x022764000c1e1900 */
[----:B--23--:R-:W-:Y:S02]  /*5890*/  @!P3 IMAD.U32 R73, RZ, RZ, UR4 ;  /* 0x00000004ff49be24 */ /* 0x00cfe4000f8e00ff */
.L_x_92:
[----:B------:R-:W-:Y:S05]  /*58a0*/  @!P4 BRA `(.L_x_93) ;  /* 0x000000000024c947 */ /* 0x000fea0003800000 */
[----:B------:R-:W-:Y:S01]  /*58b0*/  ISETP.NE.U32.AND P3, PT, R138, RZ, PT ;  /* 0x000000ff8a00720c */ /* 0x000fe20003f65070 */
[----:B------:R-:W2:Y:S03]  /*58c0*/  LDCU.64 UR4, c[0x0][0x358] ;  /* 0x00006b00ff0477ac */ /* 0x000ea60008000a00 */
[----:B------:R-:W-:Y:S11]  /*58d0*/  ISETP.NE.AND.EX P3, PT, R139, RZ, PT, P3 ;  /* 0x000000ff8b00720c */ /* 0x000ff60003f65330 */
[----:B------:R-:W-:Y:S02]  /*58e0*/  @!UPT UIADD3 URZ, UPT, UPT, URZ, URZ, URZ ;  /* 0x000000fffffff290 */ /* 0x000fe4000fffe0ff */
[----:B------:R-:W3:Y:S01]  /*58f0*/  @P3 LDC.64 R2, c[0x0][0x8a8] ;  /* 0x00022a00ff023b82 */ /* 0x000ee20000000a00 */
[----:B-1----:R-:W-:Y:S04]  /*5900*/  @P3 IMAD R0, R156, UR36, RZ ;  /* 0x000000249c003c24 */ /* 0x002fe8000f8e02ff */
[----:B---3--:R-:W-:Y:S05]  /*5910*/  @P3 IMAD.WIDE R2, R0, 0x4, R2 ;  /* 0x0000000400023825 */ /* 0x008fea00078e0202 */
[----:B--2--5:R2:W5:Y:S02]  /*5920*/  @P3 LDG.E R70, desc[UR4][R2.64] ;  /* 0x0000000402463981 */ /* 0x024564000c1e1900 */
[----:B--2---:R-:W3:Y:S02]  /*5930*/  @!P3 LDC R70, c[0x0][0x8a0] ;  /* 0x00022800ff46bb82 */ /* 0x004ee40000000800 */
.L_x_93:
[----:B-----5:R-:W-:Y:S01]  /*5940*/  FSETP.NEU.AND P4, PT, R73, RZ, PT ;  /* 0x000000ff4900720b */ /* 0x020fe20003f8d000 */
[----:B------:R-:W-:Y:S01]  /*5950*/  BSSY B1, `(.L_x_94) ;  /* 0x0000047000017945 */ /* 0x000fe20003800000 */
[----:B------:R-:W-:Y:S01]  /*5960*/  SEL R7, RZ, 0xffffffff, P2 ;  /* 0xffffffffff077807 */ /* 0x000fe20001000000 */
[----:B------:R-:W-:Y:S01]  /*5970*/  IMAD.MOV.U32 R187, RZ, RZ, 0x1 ;  /* 0x00000001ffbb7424 */ /* 0x000fe200078e00ff */
[----:B------:R-:W-:Y:S01]  /*5980*/  LOP3.LUT P3, RZ, R158, 0xff, RZ, 0xc0, !PT ;  /* 0x000000ff9eff7812 */ /* 0x000fe2000786c0ff */
[----:B------:R-:W-:Y:S01]  /*5990*/  IMAD R71, R68, 0x80, R69 ;  /* 0x0000008044477824 */ /* 0x000fe200078e0245 */
[----:B-1----:R-:W-:Y:S02]  /*59a0*/  @P1 SEL R0, RZ, 0xffffffff, P4 ;  /* 0xffffffffff001807 */ /* 0x002fe40002000000 */
[----:B------:R-:W-:Y:S02]  /*59b0*/  CS2R R154, SRZ ;  /* 0x00000000009a7805 */ /* 0x000fe4000001ff00 */
[----:B------:R-:W-:Y:S02]  /*59c0*/  LEA R3, R166, UR44, 0x3 ;  /* 0x0000002ca6037c11 */ /* 0x000fe4000f8e18ff */
[----:B------:R-:W-:Y:S02]  /*59d0*/  CS2R R152, SRZ ;  /* 0x0000000000987805 */ /* 0x000fe4000001ff00 */
[----:B------:R-:W-:Y:S02]  /*59e0*/  @P0 SEL R0, R7, R0, !P3 ;  /* 0x0000000007000207 */ /* 0x000fe40005800000 */
[----:B------:R-:W-:Y:S02]  /*59f0*/  CS2R R150, SRZ ;  /* 0x0000000000967805 */ /* 0x000fe4000001ff00 */
[----:B------:R-:W-:Y:S02]  /*5a00*/  LEA R186, R68, UR44, 0x3 ;  /* 0x0000002c44ba7c11 */ /* 0x000fe4000f8e18ff */
[----:B------:R-:W-:Y:S02]  /*5a10*/  CS2R R148, SRZ ;  /* 0x0000000000947805 */ /* 0x000fe4000001ff00 */
[----:B------:R-:W-:Y:S02]  /*5a20*/  @P1 LOP3.LUT R0, R0, 0x1, RZ, 0xc0, !PT ;  /* 0x0000000100001812 */ /* 0x000fe400078ec0ff */
[----:B------:R-:W-:Y:S02]  /*5a30*/  CS2R R146, SRZ ;  /* 0x0000000000927805 */ /* 0x000fe4000001ff00 */
[----:B------:R-:W-:Y:S02]  /*5a40*/  SHF.L.U32 R5, R168, 0x1f, RZ ;  /* 0x0000001fa8057819 */ /* 0x000fe400000006ff */
[----:B------:R-:W-:Y:S02]  /*5a50*/  CS2R R144, SRZ ;  /* 0x0000000000907805 */ /* 0x000fe4000001ff00 */
[----:B------:R-:W-:Y:S02]  /*5a60*/  ISETP.NE.U32.OR P6, PT, R0, 0x1, !P1 ;  /* 0x000000010000780c */ /* 0x000fe40004fc5470 */
[----:B------:R-:W-:Y:S02]  /*5a70*/  CS2R R142, SRZ ;  /* 0x00000000008e7805 */ /* 0x000fe4000001ff00 */
[----:B------:R-:W-:Y:S02]  /*5a80*/  PLOP3.LUT P2, PT, PT, PT, UP1, 0x80, 0x8 ;  /* 0x000000000008781c */ /* 0x000fe40003f4f018 */
[----:B------:R-:W-:Y:S02]  /*5a90*/  CS2R R140, SRZ ;  /* 0x00000000008c7805 */ /* 0x000fe4000001ff00 */
[----:B------:R-:W-:Y:S02]  /*5aa0*/  SEL R0, RZ, 0xffffffff, P4 ;  /* 0xffffffffff007807 */ /* 0x000fe40002000000 */
[----:B------:R-:W-:Y:S03]  /*5ab0*/  P2R R172, PR, RZ, 0x40 ;  /* 0x00000040ffac7803 */ /* 0x000fe60000000000 */
[----:B------:R-:W-:Y:S04]  /*5ac0*/  @P6 SHF.L.U32 R2, R165, 0x1f, RZ ;  /* 0x0000001fa5026819 */ /* 0x000fe800000006ff */
[----:B------:R-:W-:Y:S01]  /*5ad0*/  @P2 SEL R0, R7, R0, !P3 ;  /* 0x0000000007002207 */ /* 0x000fe20005800000 */
[----:B------:R-:W1:Y:S03]  /*5ae0*/  @P6 SYNCS.PHASECHK.TRANS64.TRYWAIT P1, [R3+URZ+0x50], R2 ;  /* 0x00005002030065a7 */ /* 0x000e6600080211ff */
[----:B------:R-:W-:Y:S04]  /*5af0*/  LOP3.LUT R0, R0, 0x1, RZ, 0xc0, !PT ;  /* 0x0000000100007812 */ /* 0x000fe800078ec0ff */
[----:B------:R-:W-:Y:S04]  /*5b00*/  ISETP.NE.U32.AND P5, PT, R0, 0x1, PT ;  /* 0x000000010000780c */ /* 0x000fe80003fa5070 */
[----:B------:R-:W-:Y:S01]  /*5b10*/  P2R R192, PR, RZ, 0x20 ;  /* 0x00000020ffc07803 */ /* 0x000fe20000000000 */
[----:B------:R2:W4:Y:S01]  /*5b20*/  SYNCS.PHASECHK.TRANS64.TRYWAIT P0, [R186+URZ+0xa0], R5 ;  /* 0x0000a005ba0075a7 */ /* 0x00052200080011ff */
[----:B-1----:R-:W-:Y:S01]  /*5b30*/  @P6 SEL R187, RZ, 0x1, !P1 ;  /* 0x00000001ffbb6807 */ /* 0x002fe20004800000 */
[----:B--2---:R-:W-:Y:S06]  /*5b40*/  @!P6 BRA `(.L_x_95) ;  /* 0x00000000009ce947 */ /* 0x004fec0003800000 */
[----:B------:R-:W-:Y:S01]  /*5b50*/  @P5 IMAD R7, R166, 0x2000, R171 ;  /* 0x00002000a6075824 */ /* 0x000fe200078e02ab */
[----:B------:R-:W-:Y:S01]  /*5b60*/  ISETP.NE.AND P1, PT, R187, RZ, PT ;  /* 0x000000ffbb00720c */ /* 0x000fe20003f25270 */
[----:B------:R-:W-:Y:S01]  /*5b70*/  BSSY B0, `(.L_x_96) ;  /* 0x0000010000007945 */ /* 0x000fe20003800000 */
[----:B------:R-:W-:Y:S01]  /*5b80*/  CS2R R142, SRZ ;  /* 0x00000000008e7805 */ /* 0x000fe2000001ff00 */
[--C-:B------:R-:W-:Y:S01]  /*5b90*/  @P5 IMAD R6, R176, -0x10, R7.reuse ;  /* 0xfffffff0b0065824 */ /* 0x100fe200078e0207 */
[----:B------:R-:W-:Y:S01]  /*5ba0*/  CS2R R140, SRZ ;  /* 0x00000000008c7805 */ /* 0x000fe2000001ff00 */
[----:B------:R-:W-:Y:S01]  /*5bb0*/  @P5 IMAD R4, R170, -0x10, R7 ;  /* 0xfffffff0aa045824 */ /* 0x000fe200078e0207 */
[----:B------:R-:W-:Y:S01]  /*5bc0*/  CS2R R150, SRZ ;  /* 0x0000000000967805 */ /* 0x000fe2000001ff00 */
[----:B------:R-:W-:Y:S01]  /*5bd0*/  @P5 IMAD R2, R169, 0x10, R6 ;  /* 0x00000010a9025824 */ /* 0x000fe200078e0206 */
[----:B------:R-:W-:Y:S02]  /*5be0*/  CS2R R148, SRZ ;  /* 0x0000000000947805 */ /* 0x000fe4000001ff00 */
[----:B------:R-:W-:Y:S02]  /*5bf0*/  CS2R R146, SRZ ;  /* 0x0000000000927805 */ /* 0x000fe4000001ff00 */
[----:B------:R-:W-:Y:S02]  /*5c00*/  CS2R R144, SRZ ;  /* 0x0000000000907805 */ /* 0x000fe4000001ff00 */
[----:B------:R-:W-:Y:S02]  /*5c10*/  CS2R R154, SRZ ;  /* 0x00000000009a7805 */ /* 0x000fe4000001ff00 */
[----:B------:R-:W-:Y:S01]  /*5c20*/  CS2R R152, SRZ ;  /* 0x0000000000987805 */ /* 0x000fe2000001ff00 */
[----:B------:R-:W-:Y:S06]  /*5c30*/  @P1 BRA `(.L_x_97) ;  /* 0x00000000000c1947 */ /* 0x000fec0003800000 */
[----:B------:R-:W-:Y:S04]  /*5c40*/  SHF.L.U32 R0, R165, 0x1f, RZ ;  /* 0x0000001fa5007819 */ /* 0x000fe800000006ff */
[----:B------:R-:W1:Y:S02]  /*5c50*/  SYNCS.PHASECHK.TRANS64.TRYWAIT P1, [R3+URZ+0x50], R0 ;  /* 0x00005000030075a7 */ /* 0x000e6400080211ff */
[----:B-1----:R-:W-:Y:S05]  /*5c60*/  @!P1 BRA `(.L_x_98) ;  /* 0x0000003400409947 */ /* 0x002fea0003800000 */
.L_x_97:
[----:B------:R-:W-:Y:S05]  /*5c70*/  BSYNC B0 ;  /* 0x0000000000007941 */ /* 0x000fea0003800000 */
.L_x_96:
[----:B------:R-:W-:Y:S01]  /*5c80*/  ISETP.NE.AND P1, PT, R192, RZ, PT ;  /* 0x000000ffc000720c */ /* 0x000fe20003f25270 */
[----:B-1----:R-:W-:Y:S02]  /*5c90*/  VIADD R3, R3, 0x60 ;  /* 0x0000006003037836 */ /* 0x002fe40000000000 */
[----:B------:R-:W-:Y:S02]  /*5ca0*/  IMAD.U32 R0, RZ, RZ, UR45 ;  /* 0x0000002dff007e24 */ /* 0x000fe4000f8e00ff */
[----:B------:R-:W-:Y:S03]  /*5cb0*/  VIADD R166, R166, 0x1 ;  /* 0x00000001a6a67836 */ /* 0x000fe60000000000 */
[----:B------:R-:W-:Y:S05]  /*5cc0*/  PRMT R0, R0, 0x654, R3 ;  /* 0x0000065400007816 */ /* 0x000fea0000000003 */
[----:B------:R1:W2:Y:S04]  /*5cd0*/  @P1 LDS.128 R140, [R7] ;  /* 0x00000000078c1984 */ /* 0x0002a80000000c00 */
[----:B------:R1:W1:Y:S04]  /*5ce0*/  @P1 LDS.128 R148, [R4+0x20] ;  /* 0x0000200004941984 */ /* 0x0002680000000c00 */
[----:B------:R1:W1:Y:S04]  /*5cf0*/  @P1 LDS.128 R144, [R6+0x10] ;  /* 0x0000100006901984 */ /* 0x0002680000000c00 */
[----:B------:R1:W1:Y:S01]  /*5d00*/  @P1 LDS.128 R152, [R2+0x10] ;  /* 0x0000100002981984 */ /* 0x0002620000000c00 */
[C---:B------:R-:W-:Y:S01]  /*5d10*/  ISETP.NE.AND P1, PT, R166.reuse, 0x2, PT ;  /* 0x00000002a600780c */ /* 0x040fe20003f25270 */
[----:B------:R-:W-:Y:S01]  /*5d20*/  @!PT LDS RZ, [RZ] ;  /* 0x00000000fffff984 */ /* 0x000fe20000000800 */
[----:B------:R-:W-:Y:S01]  /*5d30*/  @!PT LDS RZ, [RZ] ;  /* 0x00000000fffff984 */ /* 0x000fe20000000800 */
[----:B------:R-:W-:Y:S01]  /*5d40*/  @!PT LDS RZ, [RZ] ;  /* 0x00000000fffff984 */ /* 0x000fe20000000800 */
[----:B------:R-:W-:Y:S01]  /*5d50*/  @!PT LDS RZ, [RZ] ;  /* 0x00000000fffff984 */ /* 0x000fe20000000800 */
[----:B------:R5:W-:Y:S06]  /*5d60*/  MEMBAR.ALL.CTA ;  /* 0x0000000000007992 */ /* 0x000bec0000008000 */
[----:B-----5:R-:W5:Y:S01]  /*5d70*/  FENCE.VIEW.ASYNC.S ;  /* 0x00000000000073c6 */ /* 0x020f620000000000 */
[----:B------:R-:W-:Y:S01]  /*5d80*/  SEL R166, R166, RZ, P1 ;  /* 0x000000ffa6a67207 */ /* 0x000fe20000800000 */
[----:B-----5:R5:W-:Y:S02]  /*5d90*/  SYNCS.ARRIVE.TRANS64.RED.A1T0 RZ, [R0+URZ], RZ ;  /* 0x000000ff00ff79a7 */ /* 0x020be400081004ff */
[----:B-----5:R-:W-:Y:S04]  /*5da0*/  SEL R0, RZ, 0x1, P1 ;  /* 0x00000001ff007807 */ /* 0x020fe80000800000 */
[----:B--2---:R-:W-:Y:S02]  /*5db0*/  LOP3.LUT R165, R165, R0, RZ, 0x3c, !PT ;  /* 0x00000000a5a57212 */ /* 0x004fe400078e3cff */
.L_x_95:
[----:B------:R-:W-:Y:S05]  /*5dc0*/  BSYNC B1 ;  /* 0x0000000000017941 */ /* 0x000fea0003800000 */
.L_x_94:
[----:B------:R-:W-:Y:S04]  /*5dd0*/  SHF.R.U32.HI R0, RZ, 0x15, R71 ;  /* 0x00000015ff007819 */ /* 0x000fe80000011647 */
[----:B------:R-:W-:Y:S01]  /*5de0*/  LOP3.LUT P1, RZ, R0, 0x3, R159, 0x48, !PT ;  /* 0x0000000300ff7812 */ /* 0x000fe2000782489f */
[----:B------:R-:W-:Y:S01]  /*5df0*/  @!UPT UIADD3 URZ, UPT, UPT, URZ, URZ, URZ ;  /* 0x000000fffffff290 */ /* 0x000fe2000fffe0ff */
[----:B----4-:R-:W-:Y:S11]  /*5e00*/  @P0 BRA `(.L_x_99) ;  /* 0x0000000000080947 */ /* 0x010ff60003800000 */
[----:B------:R-:W2:Y:S02]  /*5e10*/  SYNCS.PHASECHK.TRANS64.TRYWAIT P0, [R186+URZ+0xa0], R5 ;  /* 0x0000a005ba0075a7 */ /* 0x000ea400080011ff */
[----:B--2---:R-:W-:Y:S05]  /*5e20*/  @!P0 BRA `(.L_x_100) ;  /* 0x0000003000e48947 */ /* 0x004fea0003800000 */
.L_x_99:
[----:B------:R-:W-:Y:S04]  /*5e30*/  BSSY.RECONVERGENT B6, `(.L_x_101) ;  /* 0x0000012000067945 */ /* 0x000fe80003800200 */
[----:B------:R-:W-:Y:S05]  /*5e40*/  @!P1 BRA `(.L_x_102) ;  /* 0x0000000000409947 */ /* 0x000fea0003800000 */
[----:B------:R-:W2:Y:S01]  /*5e50*/  LDCU.64 UR8, c[0x4][0x70] ;  /* 0x01000e00ff0877ac */ /* 0x000ea20008000a00 */
[----:B------:R-:W-:Y:S01]  /*5e60*/  MOV R3, 0x0 ;  /* 0x0000000000037802 */ /* 0x000fe20000000f00 */
[----:B------:R-:W-:Y:S02]  /*5e70*/  HFMA2 R12, -RZ, RZ, 0, 5.9604644775390625e-08 ;  /* 0x00000001ff0c7431 */ /* 0x000fe400000001ff */
[----:B------:R-:W-:Y:S02]  /*5e80*/  IMAD.MOV.U32 R8, RZ, RZ, 0x192 ;  /* 0x00000192ff087424 */ /* 0x000fe400078e00ff */
[----:B------:R-:W-:Y:S01]  /*5e90*/  IMAD.MOV.U32 R13, RZ, RZ, RZ ;  /* 0x000000ffff0d7224 */ /* 0x000fe200078e00ff */
[----:B------:R-:W4:Y:S01]  /*5ea0*/  LDCU.64 UR6, c[0x4][0x78] ;  /* 0x01000f00ff0677ac */ /* 0x000f220008000a00 */
[----:B-1----:R-:W1:Y:S01]  /*5eb0*/  LDC.64 R2, c[0x4][R3] ;  /* 0x0100000003027b82 */ /* 0x002e620000000a00 */
[----:B------:R-:W5:Y:S01]  /*5ec0*/  LDCU.64 UR4, c[0x4][0x10] ;  /* 0x01000200ff0477ac */ /* 0x000f620008000a00 */
[----:B--2---:R-:W-:Y:S01]  /*5ed0*/  MOV R5, UR9 ;  /* 0x0000000900057c02 */ /* 0x004fe20008000f00 */
[----:B------:R-:W-:Y:S01]  /*5ee0*/  IMAD.U32 R4, RZ, RZ, UR8 ;  /* 0x00000008ff047e24 */ /* 0x000fe2000f8e00ff */
[----:B----4-:R-:W-:Y:S01]  /*5ef0*/  MOV R7, UR7 ;  /* 0x0000000700077c02 */ /* 0x010fe20008000f00 */
[----:B------:R-:W-:Y:S01]  /*5f00*/  IMAD.U32 R6, RZ, RZ, UR6 ;  /* 0x00000006ff067e24 */ /* 0x000fe2000f8e00ff */
[----:B-----5:R-:W-:Y:S01]  /*5f10*/  MOV R11, UR5 ;  /* 0x00000005000b7c02 */ /* 0x020fe20008000f00 */
[----:B------:R-:W-:Y:S02]  /*5f20*/  IMAD.U32 R10, RZ, RZ, UR4 ;  /* 0x00000004ff0a7e24 */ /* 0x000fe4000f8e00ff */
[----:B------:R-:W-:Y:S07]  /*5f30*/  LEPC R20, `(.L_x_102) ;  /* 0x000000001014794e */ /* 0x000fee0000000000 */
[----:B-1-3--:R-:W-:Y:S05]  /*5f40*/  CALL.ABS.NOINC R2 ;  /* 0x0000000002007343 */ /* 0x00afea0003c00000 */
.L_x_102:
[----:B------:R-:W-:Y:S05]  /*5f50*/  BSYNC.RECONVERGENT B6 ;  /* 0x0000000000067941 */ /* 0x000fea0003800200 */
.L_x_101:
[-C--:B------:R-:W-:Y:S01]  /*5f60*/  F2FP.F16.E5M2.UNPACK_B R74, R140.reuse ;  /* 0x0000008cff4a723e */ /* 0x080fe200020004ff */
[----:B------:R-:W-:Y:S05]  /*5f70*/  WARPSYNC.ALL ;  /* 0x0000000000007948 */ /* 0x000fea0003800000 */
[----:B------:R-:W-:Y:S01]  /*5f80*/  R2UR UR4, R71 ;  /* 0x00000000470472ca */ /* 0x000fe200000e0000 */
[--C-:B------:R-:W-:Y:S01]  /*5f90*/  HADD2.F32 R72, -RZ, R74.reuse.H0_H0 ;  /* 0x2000004aff487230 */ /* 0x100fe20000004100 */
[----:B------:R-:W-:Y:S01]  /*5fa0*/  F2FP.F16.E5M2.UNPACK_B R76, R140.H1 ;  /* 0x0000008cff4c723e */ /* 0x000fe200030004ff */
[----:B------:R-:W-:Y:S01]  /*5fb0*/  HADD2.F32 R75, -RZ, R74.H1_H1 ;  /* 0x3000004aff4b7230 */ /* 0x000fe20000004100 */
[-C--:B------:R-:W-:Y:S01]  /*5fc0*/  F2FP.F16.E5M2.UNPACK_B R78, R141.reuse ;  /* 0x0000008dff4e723e */ /* 0x080fe200020004ff */
[----:B------:R-:W-:Y:S01]  /*5fd0*/  BSSY.RECONVERGENT B0, `(.L_x_103) ;  /* 0x000011d000007945 */ /* 0x000fe20003800200 */
[----:B------:R-:W-:Y:S01]  /*5fe0*/  F2FP.F16.E5M2.UNPACK_B R80, R141.H1 ;  /* 0x0000008dff50723e */ /* 0x000fe200030004ff */
[----:B------:R-:W-:Y:S01]  /*5ff0*/  HADD2.F32 R74, -RZ, R76.H0_H0 ;  /* 0x2000004cff4a7230 */ /* 0x000fe20000004100 */
[-C--:B------:R-:W-:Y:S01]  /*6000*/  F2FP.F16.E5M2.UNPACK_B R82, R142.reuse ;  /* 0x0000008eff52723e */ /* 0x080fe200020004ff */
[--C-:B------:R-:W-:Y:S01]  /*6010*/  HADD2.F32 R77, -RZ, R78.reuse.H0_H0 ;  /* 0x2000004eff4d7230 */ /* 0x100fe20000004100 */
[----:B------:R-:W-:Y:S01]  /*6020*/  F2FP.F16.E5M2.UNPACK_B R84, R142.H1 ;  /* 0x0000008eff54723e */ /* 0x000fe200030004ff */
[----:B------:R-:W-:Y:S01]  /*6030*/  HADD2.F32 R78, -RZ, R78.H1_H1 ;  /* 0x3000004eff4e7230 */ /* 0x000fe20000004100 */
[-C--:B------:R-:W-:Y:S01]  /*6040*/  F2FP.F16.E5M2.UNPACK_B R86, R143.reuse ;  /* 0x0000008fff56723e */ /* 0x080fe200020004ff */
[----:B-12---:R-:W3:Y:S01]  /*6050*/  LDTM.x64 R4, tmem[UR4] ;  /* 0x00000004000479ee */ /* 0x006ee20008340000 */
[----:B------:R-:W-:Y:S01]  /*6060*/  F2FP.F16.E5M2.UNPACK_B R88, R143.H1 ;  /* 0x0000008fff58723e */ /* 0x000fe200030004ff */
[----:B------:R-:W-:Y:S01]  /*6070*/  HADD2.F32 R76, -RZ, R76.H1_H1 ;  /* 0x3000004cff4c7230 */ /* 0x000fe20000004100 */
[-C--:B------:R-:W-:Y:S01]  /*6080*/  F2FP.F16.E5M2.UNPACK_B R90, R144.reuse ;  /* 0x00000090ff5a723e */ /* 0x080fe200020004ff */
[----:B------:R-:W-:Y:S01]  /*6090*/  HADD2.F32 R79, -RZ, R80.H0_H0 ;  /* 0x20000050ff4f7230 */ /* 0x000fe20000004100 */
[----:B------:R-:W-:Y:S01]  /*60a0*/  F2FP.F16.E5M2.UNPACK_B R92, R144.H1 ;  /* 0x00000090ff5c723e */ /* 0x000fe200030004ff */
[--C-:B------:R-:W-:Y:S01]  /*60b0*/  HADD2.F32 R81, -RZ, R82.reuse.H0_H0 ;  /* 0x20000052ff517230 */ /* 0x100fe20000004100 */
[----:B------:R-:W-:Y:S01]  /*60c0*/  ISETP.NE.AND P6, PT, R172, RZ, PT ;  /* 0x000000ffac00720c */ /* 0x000fe20003fc5270 */
[----:B------:R-:W-:Y:S01]  /*60d0*/  HADD2.F32 R82, -RZ, R82.H1_H1 ;  /* 0x30000052ff527230 */ /* 0x000fe20000004100 */
[----:B------:R-:W-:Y:S01]  /*60e0*/  SHF.L.U32 R194, R164, 0x4, RZ ;  /* 0x00000004a4c27819 */ /* 0x000fe200000006ff */
[--C-:B------:R-:W-:Y:S01]  /*60f0*/  HADD2.F32 R85, -RZ, R86.reuse.H0_H0 ;  /* 0x20000056ff557230 */ /* 0x100fe20000004100 */
[----:B------:R-:W-:Y:S01]  /*6100*/  SHF.L.U32 R202, R163, 0x4, RZ ;  /* 0x00000004a3ca7819 */ /* 0x000fe200000006ff */
[----:B------:R-:W-:Y:S01]  /*6110*/  HADD2.F32 R86, -RZ, R86.H1_H1 ;  /* 0x30000056ff567230 */ /* 0x000fe20000004100 */
[C---:B------:R-:W-:Y:S01]  /*6120*/  IADD3 R179, PT, PT, R171.reuse, R194, RZ ;  /* 0x000000c2abb37210 */ /* 0x040fe20007ffe0ff */
[--C-:B------:R-:W-:Y:S01]  /*6130*/  HADD2.F32 R89, -RZ, R90.reuse.H0_H0 ;  /* 0x2000005aff597230 */ /* 0x100fe20000004100 */
[----:B------:R-:W-:Y:S01]  /*6140*/  IADD3 R185, PT, PT, R171, R202, RZ ;  /* 0x000000caabb97210 */ /* 0x000fe20007ffe0ff */
[----:B------:R-:W-:Y:S01]  /*6150*/  HADD2.F32 R90, -RZ, R90.H1_H1 ;  /* 0x3000005aff5a7230 */ /* 0x000fe20000004100 */
[----:B------:R-:W-:Y:S01]  /*6160*/  SHF.L.U32 R200, R169, 0x4, RZ ;  /* 0x00000004a9c87819 */ /* 0x000fe200000006ff */
[----:B------:R-:W-:Y:S01]  /*6170*/  HADD2.F32 R80, -RZ, R80.H1_H1 ;  /* 0x30000050ff507230 */ /* 0x000fe20000004100 */
[----:B------:R-:W-:Y:S01]  /*6180*/  F2FP.F16.E5M2.UNPACK_B R94, R145 ;  /* 0x00000091ff5e723e */ /* 0x000fe200020004ff */
[--C-:B------:R-:W-:Y:S01]  /*6190*/  HADD2.F32 R83, -RZ, R84.reuse.H0_H0 ;  /* 0x20000054ff537230 */ /* 0x100fe20000004100 */
[----:B------:R-:W-:Y:S01]  /*61a0*/  IADD3 R184, PT, PT, R200, R179, RZ ;  /* 0x000000b3c8b87210 */ /* 0x000fe20007ffe0ff */
[----:B------:R-:W-:Y:S01]  /*61b0*/  HADD2.F32 R84, -RZ, R84.H1_H1 ;  /* 0x30000054ff547230 */ /* 0x000fe20000004100 */
[----:B------:R-:W-:Y:S01]  /*61c0*/  F2FP.F16.E5M2.UNPACK_B R98, R146 ;  /* 0x00000092ff62723e */ /* 0x000fe200020004ff */
[C---:B---3--:R-:W-:Y:S01]  /*61d0*/  FMUL R0, R70.reuse, R4 ;  /* 0x0000000446007220 */ /* 0x048fe20000400000 */
[C---:B------:R-:W-:Y:S01]  /*61e0*/  FMUL R2, R70.reuse, R5 ;  /* 0x0000000546027220 */ /* 0x040fe20000400000 */
[C---:B------:R-:W-:Y:S01]  /*61f0*/  FMUL R4, R70.reuse, R8 ;  /* 0x0000000846047220 */ /* 0x040fe20000400000 */
[C---:B------:R-:W-:Y:S01]  /*6200*/  FMUL R5, R70.reuse, R9 ;  /* 0x0000000946057220 */ /* 0x040fe20000400000 */
[C---:B------:R-:W-:Y:S01]  /*6210*/  FFMA R0, R73.reuse, R72, R0 ;  /* 0x0000004849007223 */ /* 0x040fe20000000000 */
[C---:B------:R-:W-:Y:S01]  /*6220*/  FFMA R2, R73.reuse, R75, R2 ;  /* 0x0000004b49027223 */ /* 0x040fe20000000002 */
[C---:B------:R-:W-:Y:S01]  /*6230*/  FMUL R8, R70.reuse, R12 ;  /* 0x0000000c46087220 */ /* 0x040fe20000400000 */
[C---:B------:R-:W-:Y:S01]  /*6240*/  FMUL R9, R70.reuse, R13 ;  /* 0x0000000d46097220 */ /* 0x040fe20000400000 */
[C---:B------:R-:W-:Y:S01]  /*6250*/  FMUL R12, R70.reuse, R16 ;  /* 0x00000010460c7220 */ /* 0x040fe20000400000 */
[C---:B------:R-:W-:Y:S01]  /*6260*/  FMUL R13, R70.reuse, R17 ;  /* 0x00000011460d7220 */ /* 0x040fe20000400000 */
[C---:B------:R-:W-:Y:S01]  /*6270*/  FMUL R16, R70.reuse, R20 ;  /* 0x0000001446107220 */ /* 0x040fe20000400000 */
[C---:B------:R-:W-:Y:S01]  /*6280*/  FMUL R17, R70.reuse, R21 ;  /* 0x0000001546117220 */ /* 0x040fe20000400000 */
[--C-:B------:R-:W-:Y:S02]  /*6290*/  HADD2.F32 R93, -RZ, R94.reuse.H0_H0 ;  /* 0x2000005eff5d7230 */ /* 0x100fe40000004100 */
[C---:B------:R-:W-:Y:S01]  /*62a0*/  FMUL R20, R70.reuse, R24 ;  /* 0x0000001846147220 */ /* 0x040fe20000400000 */
[----:B------:R-:W-:Y:S02]  /*62b0*/  HADD2.F32 R94, -RZ, R94.H1_H1 ;  /* 0x3000005eff5e7230 */ /* 0x000fe40000004100 */
[C---:B------:R-:W-:Y:S01]  /*62c0*/  FMUL R21, R70.reuse, R25 ;  /* 0x0000001946157220 */ /* 0x040fe20000400000 */
[--C-:B------:R-:W-:Y:S02]  /*62d0*/  HADD2.F32 R97, -RZ, R98.reuse.H0_H0 ;  /* 0x20000062ff617230 */ /* 0x100fe40000004100 */
[C---:B------:R-:W-:Y:S01]  /*62e0*/  FMUL R24, R70.reuse, R28 ;  /* 0x0000001c46187220 */ /* 0x040fe20000400000 */
[----:B------:R-:W-:Y:S02]  /*62f0*/  HADD2.F32 R98, -RZ, R98.H1_H1 ;  /* 0x30000062ff627230 */ /* 0x000fe40000004100 */
[C---:B------:R-:W-:Y:S01]  /*6300*/  FMUL R25, R70.reuse, R29 ;  /* 0x0000001d46197220 */ /* 0x040fe20000400000 */
[C---:B------:R-:W-:Y:S01]  /*6310*/  FMUL R28, R70.reuse, R32 ;  /* 0x00000020461c7220 */ /* 0x040fe20000400000 */
[C---:B------:R-:W-:Y:S01]  /*6320*/  FMUL R29, R70.reuse, R33 ;  /* 0x00000021461d7220 */ /* 0x040fe20000400000 */
[C---:B------:R-:W-:Y:S01]  /*6330*/  FMUL R32, R70.reuse, R36 ;  /* 0x0000002446207220 */ /* 0x040fe20000400000 */
[----:B------:R-:W-:Y:S01]  /*6340*/  F2FP.F16.E5M2.UNPACK_B R96, R145.H1 ;  /* 0x00000091ff60723e */ /* 0x000fe200030004ff */
[C---:B------:R-:W-:Y:S01]  /*6350*/  FMUL R33, R70.reuse, R37 ;  /* 0x0000002546217220 */ /* 0x040fe20000400000 */
[C---:B------:R-:W-:Y:S01]  /*6360*/  FMUL R36, R70.reuse, R40 ;  /* 0x0000002846247220 */ /* 0x040fe20000400000 */
[----:B------:R-:W-:Y:S01]  /*6370*/  F2FP.F16.E5M2.UNPACK_B R100, R146.H1 ;  /* 0x00000092ff64723e */ /* 0x000fe200030004ff */
[C---:B------:R-:W-:Y:S01]  /*6380*/  FMUL R37, R70.reuse, R41 ;  /* 0x0000002946257220 */ /* 0x040fe20000400000 */
[C---:B------:R-:W-:Y:S01]  /*6390*/  FMUL R40, R70.reuse, R44 ;  /* 0x0000002c46287220 */ /* 0x040fe20000400000 */
[----:B------:R-:W-:Y:S01]  /*63a0*/  F2FP.F16.E5M2.UNPACK_B R102, R147 ;  /* 0x00000093ff66723e */ /* 0x000fe200020004ff */
[C---:B------:R-:W-:Y:S01]  /*63b0*/  FMUL R41, R70.reuse, R45 ;  /* 0x0000002d46297220 */ /* 0x040fe20000400000 */
[C---:B------:R-:W-:Y:S01]  /*63c0*/  FMUL R44, R70.reuse, R48 ;  /* 0x00000030462c7220 */ /* 0x040fe20000400000 */
[----:B------:R-:W-:Y:S01]  /*63d0*/  F2FP.F16.E5M2.UNPACK_B R104, R147.H1 ;  /* 0x00000093ff68723e */ /* 0x000fe200030004ff */
[C---:B------:R-:W-:Y:S01]  /*63e0*/  FMUL R45, R70.reuse, R49 ;  /* 0x00000031462d7220 */ /* 0x040fe20000400000 */
[--C-:B------:R-:W-:Y:S02]  /*63f0*/  HADD2.F32 R101, -RZ, R102.reuse.H0_H0 ;  /* 0x20000066ff657230 */ /* 0x100fe40000004100 */
[C---:B------:R-:W-:Y:S01]  /*6400*/  FMUL R48, R70.reuse, R52 ;  /* 0x0000003446307220 */ /* 0x040fe20000400000 */
[----:B------:R-:W-:Y:S01]  /*6410*/  F2FP.F16.E5M2.UNPACK_B R106, R148 ;  /* 0x00000094ff6a723e */ /* 0x000fe200020004ff */
[----:B------:R-:W-:Y:S02]  /*6420*/  HADD2.F32 R102, -RZ, R102.H1_H1 ;  /* 0x30000066ff667230 */ /* 0x000fe40000004100 */
[C---:B------:R-:W-:Y:S01]  /*6430*/  FMUL R49, R70.reuse, R53 ;  /* 0x0000003546317220 */ /* 0x040fe20000400000 */
[C---:B------:R-:W-:Y:S01]  /*6440*/  FMUL R52, R70.reuse, R56 ;  /* 0x0000003846347220 */ /* 0x040fe20000400000 */
[----:B------:R-:W-:Y:S01]  /*6450*/  F2FP.F16.E5M2.UNPACK_B R108, R148.H1 ;  /* 0x00000094ff6c723e */ /* 0x000fe200030004ff */
[--C-:B------:R-:W-:Y:S02]  /*6460*/  HADD2.F32 R105, -RZ, R106.reuse.H0_H0 ;  /* 0x2000006aff697230 */ /* 0x100fe40000004100 */
[C---:B------:R-:W-:Y:S01]  /*6470*/  FMUL R53, R70.reuse, R57 ;  /* 0x0000003946357220 */ /* 0x040fe20000400000 */
[----:B------:R-:W-:Y:S02]  /*6480*/  HADD2.F32 R106, -RZ, R106.H1_H1 ;  /* 0x3000006aff6a7230 */ /* 0x000fe40000004100 */
        /* <DEDUP_REMOVED lines=11> */
[C---:B------:R-:W-:Y:S01]  /*6540*/  FFMA R3, R73.reuse, R74, R3 ;  /* 0x0000004a49037223 */ /* 0x040fe20000000003 */
[----:B------:R-:W-:Y:S01]  /*6550*/  F2FP.F16.E5M2.UNPACK_B R116, R150.H1 ;  /* 0x00000096ff74723e */ /* 0x000fe200030004ff */
[--C-:B------:R-:W-:Y:S02]  /*6560*/  HADD2.F32 R113, -RZ, R114.reuse.H0_H0 ;  /* 0x20000072ff717230 */ /* 0x100fe40000004100 */
[C---:B------:R-:W-:Y:S01]  /*6570*/  FFMA R7, R73.reuse, R76, R7 ;  /* 0x0000004c49077223 */ /* 0x040fe20000000007 */
[C---:B------:R-:W-:Y:S01]  /*6580*/  FFMA R4, R73.reuse, R77, R4 ;  /* 0x0000004d49047223 */ /* 0x040fe20000000004 */
[----:B------:R-:W-:Y:S01]  /*6590*/  F2FP.F16.E5M2.UNPACK_B R118, R151 ;  /* 0x00000097ff76723e */ /* 0x000fe200020004ff */
[----:B------:R-:W-:Y:S01]  /*65a0*/  FFMA R5, R73, R78, R5 ;  /* 0x0000004e49057223 */ /* 0x000fe20000000005 */
[----:B------:R-:W-:Y:S01]  /*65b0*/  HADD2.F32 R114, -RZ, R114.H1_H1 ;  /* 0x30000072ff727230 */ /* 0x000fe20000004100 */
[----:B------:R-:W-:Y:S01]  /*65c0*/  F2FP.SATFINITE.E5M2.F32.PACK_AB_MERGE_C R173, R7, R3, RZ ;  /* 0x0000000307ad723e */ /* 0x000fe200048060ff */
[C---:B------:R-:W-:Y:S01]  /*65d0*/  FMUL R6, R70.reuse, R10 ;  /* 0x0000000a46067220 */ /* 0x040fe20000400000 */
[--C-:B------:R-:W-:Y:S02]  /*65e0*/  HADD2.F32 R117, -RZ, R118.reuse.H0_H0 ;  /* 0x20000076ff757230 */ /* 0x100fe40000004100 */
[----:B------:R-:W-:Y:S01]  /*65f0*/  FMUL R11, R70, R11 ;  /* 0x0000000b460b7220 */ /* 0x000fe20000400000 */
[----:B------:R-:W-:Y:S01]  /*6600*/  F2FP.SATFINITE.E5M2.F32.PACK_AB_MERGE_C R172, R2, R0, R173 ;  /* 0x0000000002ac723e */ /* 0x000fe200048060ad */
[C---:B------:R-:W-:Y:S01]  /*6610*/  FFMA R6, R73.reuse, R79, R6 ;  /* 0x0000004f49067223 */ /* 0x040fe20000000006 */
[----:B------:R-:W-:Y:S02]  /*6620*/  HADD2.F32 R118, -RZ, R118.H1_H1 ;  /* 0x30000076ff767230 */ /* 0x000fe40000004100 */
[C---:B------:R-:W-:Y:S01]  /*6630*/  FFMA R11, R73.reuse, R80, R11 ;  /* 0x00000050490b7223 */ /* 0x040fe2000000000b */
[C---:B------:R-:W-:Y:S01]  /*6640*/  FFMA R8, R73.reuse, R81, R8 ;  /* 0x0000005149087223 */ /* 0x040fe20000000008 */
[----:B------:R-:W-:Y:S01]  /*6650*/  F2FP.F16.E5M2.UNPACK_B R120, R151.H1 ;  /* 0x00000097ff78723e */ /* 0x000fe200030004ff */
[----:B------:R-:W-:Y:S01]  /*6660*/  FFMA R9, R73, R82, R9 ;  /* 0x0000005249097223 */ /* 0x000fe20000000009 */
[C---:B------:R-:W-:Y:S01]  /*6670*/  FMUL R10, R70.reuse, R14 ;  /* 0x0000000e460a7220 */ /* 0x040fe20000400000 */
[----:B------:R-:W-:Y:S01]  /*6680*/  F2FP.F16.E5M2.UNPACK_B R122, R152 ;  /* 0x00000098ff7a723e */ /* 0x000fe200020004ff */
[C---:B------:R-:W-:Y:S01]  /*6690*/  FMUL R15, R70.reuse, R15 ;  /* 0x0000000f460f7220 */ /* 0x040fe20000400000 */
[----:B------:R-:W-:Y:S01]  /*66a0*/  HADD2.F32 R87, -RZ, R88.H0_H0 ;  /* 0x20000058ff577230 */ /* 0x000fe20000004100 */
[----:B------:R-:W-:Y:S01]  /*66b0*/  F2FP.SATFINITE.E5M2.F32.PACK_AB_MERGE_C R174, R11, R6, RZ ;  /* 0x000000060bae723e */ /* 0x000fe200048060ff */
[C---:B------:R-:W-:Y:S01]  /*66c0*/  FFMA R10, R73.reuse, R83, R10 ;  /* 0x00000053490a7223 */ /* 0x040fe2000000000a */
[C---:B------:R-:W-:Y:S01]  /*66d0*/  FFMA R15, R73.reuse, R84, R15 ;  /* 0x00000054490f7223 */ /* 0x040fe2000000000f */
[C---:B------:R-:W-:Y:S01]  /*66e0*/  FFMA R12, R73.reuse, R85, R12 ;  /* 0x00000055490c7223 */ /* 0x040fe2000000000c */
[----:B------:R-:W-:Y:S01]  /*66f0*/  F2FP.F16.E5M2.UNPACK_B R124, R152.H1 ;  /* 0x00000098ff7c723e */ /* 0x000fe200030004ff */
[----:B------:R-:W-:Y:S01]  /*6700*/  FFMA R13, R73, R86, R13 ;  /* 0x00000056490d7223 */ /* 0x000fe2000000000d */
[----:B------:R-:W-:Y:S01]  /*6710*/  F2FP.SATFINITE.E5M2.F32.PACK_AB_MERGE_C R173, R5, R4, R174 ;  /* 0x0000000405ad723e */ /* 0x000fe200048060ae */
[--C-:B------:R-:W-:Y:S01]  /*6720*/  HADD2.F32 R121, -RZ, R122.reuse.H0_H0 ;  /* 0x2000007aff797230 */ /* 0x100fe20000004100 */
[----:B------:R-:W-:Y:S01]  /*6730*/  F2FP.SATFINITE.E5M2.F32.PACK_AB_MERGE_C R174, R15, R10, RZ ;  /* 0x0000000a0fae723e */ /* 0x000fe200048060ff */
[----:B------:R-:W-:Y:S02]  /*6740*/  HADD2.F32 R122, -RZ, R122.H1_H1 ;  /* 0x3000007aff7a7230 */ /* 0x000fe40000004100 */
[C---:B------:R-:W-:Y:S01]  /*6750*/  FMUL R14, R70.reuse, R18 ;  /* 0x00000012460e7220 */ /* 0x040fe20000400000 */
[----:B------:R-:W-:Y:S01]  /*6760*/  HADD2.F32 R88, -RZ, R88.H1_H1 ;  /* 0x30000058ff587230 */ /* 0x000fe20000004100 */
[----:B------:R-:W-:Y:S01]  /*6770*/  F2FP.SATFINITE.E5M2.F32.PACK_AB_MERGE_C R174, R9, R8, R174 ;  /* 0x0000000809ae723e */ /* 0x000fe200048060ae */
[C---:B------:R-:W-:Y:S01]  /*6780*/  FMUL R19, R70.reuse, R19 ;  /* 0x0000001346137220 */ /* 0x040fe20000400000 */
[--C-:B------:R-:W-:Y:S02]  /*6790*/  HADD2.F32 R91, -RZ, R92.reuse.H0_H0 ;  /* 0x2000005cff5b7230 */ /* 0x100fe40000004100 */
[C---:B------:R-:W-:Y:S01]  /*67a0*/  FFMA R14, R73.reuse, R87, R14 ;  /* 0x00000057490e7223 */ /* 0x040fe2000000000e */
[----:B------:R-:W-:Y:S02]  /*67b0*/  HADD2.F32 R92, -RZ, R92.H1_H1 ;  /* 0x3000005cff5c7230 */ /* 0x000fe40000004100 */
[C---:B------:R-:W-:Y:S01]  /*67c0*/  FFMA R19, R73.reuse, R88, R19 ;  /* 0x0000005849137223 */ /* 0x040fe20000000013 */
[C---:B------:R-:W-:Y:S01]  /*67d0*/  FFMA R16, R73.reuse, R89, R16 ;  /* 0x0000005949107223 */ /* 0x040fe20000000010 */
        /* <DEDUP_REMOVED lines=17> */
[----:B------:R1:W-:Y:S01]  /*68f0*/  STS.128 [R137+UR44+0x4200], R172 ;  /* 0x004200ac89007988 */ /* 0x0003e20008000c2c */
[----:B------:R-:W-:Y:S01]  /*6900*/  F2FP.SATFINITE.E5M2.F32.PACK_AB_MERGE_C R180, R17, R16, R180 ;  /* 0x0000001011b4723e */ /* 0x000fe200048060b4 */
[C---:B------:R-:W-:Y:S01]  /*6910*/  FFMA R22, R73.reuse, R95, R22 ;  /* 0x0000005f49167223 */ /* 0x040fe20000000016 */
[C---:B------:R-:W-:Y:S01]  /*6920*/  FMUL R27, R70.reuse, R27 ;  /* 0x0000001b461b7220 */ /* 0x040fe20000400000 */
[--C-:B------:R-:W-:Y:S02]  /*6930*/  HADD2.F32 R99, -RZ, R100.reuse.H0_H0 ;  /* 0x20000064ff637230 */ /* 0x100fe40000004100 */
[C---:B------:R-:W-:Y:S01]  /*6940*/  FMUL R26, R70.reuse, R30 ;  /* 0x0000001e461a7220 */ /* 0x040fe20000400000 */
[----:B------:R-:W-:Y:S02]  /*6950*/  HADD2.F32 R100, -RZ, R100.H1_H1 ;  /* 0x30000064ff647230 */ /* 0x000fe40000004100 */
[C---:B------:R-:W-:Y:S01]  /*6960*/  FFMA R27, R73.reuse, R96, R27 ;  /* 0x00000060491b7223 */ /* 0x040fe2000000001b */
[C---:B------:R-:W-:Y:S01]  /*6970*/  FFMA R24, R73.reuse, R97, R24 ;  /* 0x0000006149187223 */ /* 0x040fe20000000018 */
[C---:B------:R-:W-:Y:S01]  /*6980*/  FFMA R25, R73.reuse, R98, R25 ;  /* 0x0000006249197223 */ /* 0x040fe20000000019 */
[----:B------:R-:W-:Y:S01]  /*6990*/  F2FP.F16.E5M2.UNPACK_B R130, R154 ;  /* 0x0000009aff82723e */ /* 0x000fe200020004ff */
[----:B------:R-:W-:Y:S01]  /*69a0*/  FFMA R26, R73, R99, R26 ;  /* 0x00000063491a7223 */ /* 0x000fe2000000001a */
[----:B------:R-:W-:Y:S01]  /*69b0*/  F2FP.SATFINITE.E5M2.F32.PACK_AB_MERGE_C R181, R27, R22, RZ ;  /* 0x000000161bb5723e */ /* 0x000fe200048060ff */
[C---:B------:R-:W-:Y:S01]  /*69c0*/  FMUL R31, R70.reuse, R31 ;  /* 0x0000001f461f7220 */ /* 0x040fe20000400000 */
[--C-:B------:R-:W-:Y:S02]  /*69d0*/  HADD2.F32 R103, -RZ, R104.reuse.H0_H0 ;  /* 0x20000068ff677230 */ /* 0x100fe40000004100 */
[C---:B------:R-:W-:Y:S01]  /*69e0*/  FMUL R30, R70.reuse, R34 ;  /* 0x00000022461e7220 */ /* 0x040fe20000400000 */
[----:B------:R-:W-:Y:S01]  /*69f0*/  HADD2.F32 R104, -RZ, R104.H1_H1 ;  /* 0x30000068ff687230 */ /* 0x000fe20000004100 */
[----:B------:R-:W-:Y:S01]  /*6a00*/  F2FP.SATFINITE.E5M2.F32.PACK_AB_MERGE_C R181, R21, R20, R181 ;  /* 0x0000001415b5723e */ /* 0x000fe200048060b5 */
[C---:B------:R-:W-:Y:S01]  /*6a10*/  FFMA R31, R73.reuse, R100, R31 ;  /* 0x00000064491f7223 */ /* 0x040fe2000000001f */
[C---:B------:R-:W-:Y:S01]  /*6a20*/  FFMA R28, R73.reuse, R101, R28 ;  /* 0x00000065491c7223 */ /* 0x040fe2000000001c */
[C---:B------:R-:W-:Y:S01]  /*6a30*/  FFMA R29, R73.reuse, R102, R29 ;  /* 0x00000066491d7223 */ /* 0x040fe2000000001d */
[----:B------:R-:W-:Y:S01]  /*6a40*/  F2FP.F16.E5M2.UNPACK_B R132, R154.H1 ;  /* 0x0000009aff84723e */ /* 0x000fe200030004ff */
[----:B------:R-:W-:Y:S01]  /*6a50*/  FFMA R30, R73, R103, R30 ;  /* 0x00000067491e7223 */ /* 0x000fe2000000001e */
[----:B------:R-:W-:Y:S01]  /*6a60*/  F2FP.SATFINITE.E5M2.F32.PACK_AB_MERGE_C R182, R31, R26, RZ ;  /* 0x0000001a1fb6723e */ /* 0x000fe200048060ff */
[----:B------:R-:W-:Y:S02]  /*6a70*/  HADD2.F32 R129, -RZ, R130.H0_H0 ;  /* 0x20000082ff817230 */ /* 0x000fe40000004100 */
[C---:B------:R-:W-:Y:S01]  /*6a80*/  FMUL R35, R70.reuse, R35 ;  /* 0x0000002346237220 */ /* 0x040fe20000400000 */
[----:B------:R-:W-:Y:S01]  /*6a90*/  HADD2.F32 R107, -RZ, R108.H0_H0 ;  /* 0x2000006cff6b7230 */ /* 0x000fe20000004100 */
[----:B------:R-:W-:Y:S01]  /*6aa0*/  F2FP.SATFINITE.E5M2.F32.PACK_AB_MERGE_C R182, R25, R24, R182 ;  /* 0x0000001819b6723e */ /* 0x000fe200048060b6 */
[----:B------:R-:W-:Y:S02]  /*6ab0*/  HADD2.F32 R130, -RZ, R130.H1_H1 ;  /* 0x30000082ff827230 */ /* 0x000fe40000004100 */
[C---:B------:R-:W-:Y:S01]  /*6ac0*/  FFMA R35, R73.reuse, R104, R35 ;  /* 0x0000006849237223 */ /* 0x040fe20000000023 */
[C---:B------:R-:W-:Y:S01]  /*6ad0*/  FFMA R32, R73.reuse, R105, R32 ;  /* 0x0000006949207223 */ /* 0x040fe20000000020 */
[----:B------:R-:W-:Y:S01]  /*6ae0*/  FFMA R33, R73, R106, R33 ;  /* 0x0000006a49217223 */ /* 0x000fe20000000021 */
[----:B------:R-:W-:Y:S02]  /*6af0*/  HADD2.F32 R108, -RZ, R108.H1_H1 ;  /* 0x3000006cff6c7230 */ /* 0x000fe40000004100 */
        /* <DEDUP_REMOVED lines=16> */
[----:B------:R1:W-:Y:S01]  /*6c00*/  STS.128 [R179+0x4010], R180 ;  /* 0x004010b4b3007388 */ /* 0x0003e20000000c00 */
[----:B------:R-:W-:Y:S01]  /*6c10*/  F2FP.SATFINITE.E5M2.F32.PACK_AB_MERGE_C R188, R33, R32, R188 ;  /* 0x0000002021bc723e */ /* 0x000fe200048060bc */
[C---:B------:R-:W-:Y:S01]  /*6c20*/  FFMA R38, R73.reuse, R111, R38 ;  /* 0x0000006f49267223 */ /* 0x040fe20000000026 */
[C---:B------:R-:W-:Y:S01]  /*6c30*/  FMUL R43, R70.reuse, R43 ;  /* 0x0000002b462b7220 */ /* 0x040fe20000400000 */
[--C-:B------:R-:W-:Y:S02]  /*6c40*/  HADD2.F32 R115, -RZ, R116.reuse.H0_H0 ;  /* 0x20000074ff737230 */ /* 0x100fe40000004100 */
[----:B------:R-:W-:Y:S01]  /*6c50*/  FMUL R42, R70, R46 ;  /* 0x0000002e462a7220 */ /* 0x000fe20000400000 */
[----:B------:R-:W-:Y:S02]  /*6c60*/  HADD2.F32 R116, -RZ, R116.H1_H1 ;  /* 0x30000074ff747230 */ /* 0x000fe40000004100 */
[C---:B------:R-:W-:Y:S01]  /*6c70*/  FFMA R43, R73.reuse, R112, R43 ;  /* 0x00000070492b7223 */ /* 0x040fe2000000002b */
[C---:B------:R-:W-:Y:S01]  /*6c80*/  FFMA R40, R73.reuse, R113, R40 ;  /* 0x0000007149287223 */ /* 0x040fe20000000028 */
[C---:B------:R-:W-:Y:S01]  /*6c90*/  FFMA R41, R73.reuse, R114, R41 ;  /* 0x0000007249297223 */ /* 0x040fe20000000029 */
[----:B------:R-:W-:Y:S01]  /*6ca0*/  ISETP.NE.AND P0, PT, R178, RZ, PT ;  /* 0x000000ffb200720c */ /* 0x000fe20003f05270 */
        /* <DEDUP_REMOVED lines=10> */
[C---:B------:R-:W-:Y:S01]  /*6d50*/  FMUL R51, R70.reuse, R51 ;  /* 0x0000003346337220 */ /* 0x040fe20000400000 */
[--C-:B------:R-:W-:Y:S02]  /*6d60*/  HADD2.F32 R123, -RZ, R124.reuse.H0_H0 ;  /* 0x2000007cff7b7230 */ /* 0x100fe40000004100 */
[C---:B------:R-:W-:Y:S01]  /*6d70*/  FFMA R46, R73.reuse, R119, R46 ;  /* 0x00000077492e7223 */ /* 0x040fe2000000002e */
[----:B------:R-:W-:Y:S02]  /*6d80*/  HADD2.F32 R124, -RZ, R124.H1_H1 ;  /* 0x3000007cff7c7230 */ /* 0x000fe40000004100 */
[C---:B------:R-:W-:Y:S01]  /*6d90*/  FMUL R50, R70.reuse, R54 ;  /* 0x0000003646327220 */ /* 0x040fe20000400000 */
[C---:B------:R-:W-:Y:S01]  /*6da0*/  FFMA R51, R73.reuse, R120, R51 ;  /* 0x0000007849337223 */ /* 0x040fe20000000033 */
[C---:B------:R-:W-:Y:S01]  /*6db0*/  FMUL R55, R70.reuse, R55 ;  /* 0x0000003746377220 */ /* 0x040fe20000400000 */
[C---:B------:R-:W-:Y:S01]  /*6dc0*/  FFMA R48, R73.reuse, R121, R48 ;  /* 0x0000007949307223 */ /* 0x040fe20000000030 */
[C---:B------:R-:W-:Y:S01]  /*6dd0*/  FFMA R49, R73.reuse, R122, R49 ;  /* 0x0000007a49317223 */ /* 0x040fe20000000031 */
        /* <DEDUP_REMOVED lines=20> */
[----:B------:R-:W-:Y:S01]  /*6f20*/  FFMA R63, R73, R132, R63 ;  /* 0x00000084493f7223 */ /* 0x000fe2000000003f */
[----:B------:R-:W-:Y:S01]  /*6f30*/  FMUL R67, R70, R67 ;  /* 0x0000004346437220 */ /* 0x000fe20000400000 */
[----:B------:R-:W-:Y:S01]  /*6f40*/  F2FP.SATFINITE.E5M2.F32.PACK_AB_MERGE_C R190, R47, R42, RZ ;  /* 0x0000002a2fbe723e */ /* 0x000fe200048060ff */
[----:B------:R-:W-:Y:S01]  /*6f50*/  FFMA R60, R73, R133, R60 ;  /* 0x00000085493c7223 */ /* 0x000fe2000000003c */
[----:B------:R-:W-:Y:S01]  /*6f60*/  F2FP.SATFINITE.E5M2.F32.PACK_AB_MERGE_C R191, R51, R46, RZ ;  /* 0x0000002e33bf723e */ /* 0x000fe200048060ff */
[C---:B------:R-:W-:Y:S01]  /*6f70*/  FFMA R61, R73.reuse, R134, R61 ;  /* 0x00000086493d7223 */ /* 0x040fe2000000003d */
[C---:B------:R-:W-:Y:S01]  /*6f80*/  FFMA R62, R73.reuse, R135, R62 ;  /* 0x00000087493e7223 */ /* 0x040fe2000000003e */
[----:B------:R-:W-:Y:S01]  /*6f90*/  FFMA R67, R73, R136, R67 ;  /* 0x0000008849437223 */ /* 0x000fe20000000043 */
[----:B------:R-:W-:Y:S02]  /*6fa0*/  F2FP.SATFINITE.E5M2.F32.PACK_AB_MERGE_C R190, R41, R40, R190 ;  /* 0x0000002829be723e */ /* 0x000fe400048060be */
[----:B------:R-:W-:Y:S02]  /*6fb0*/  F2FP.SATFINITE.E5M2.F32.PACK_AB_MERGE_C R191, R45, R44, R191 ;  /* 0x0000002c2dbf723e */ /* 0x000fe400048060bf */
[----:B------:R-:W-:Y:S02]  /*6fc0*/  F2FP.SATFINITE.E5M2.F32.PACK_AB_MERGE_C R196, R55, R50, RZ ;  /* 0x0000003237c4723e */ /* 0x000fe400048060ff */
[----:B------:R-:W-:Y:S01]  /*6fd0*/  F2FP.SATFINITE.E5M2.F32.PACK_AB_MERGE_C R197, R59, R54, RZ ;  /* 0x000000363bc5723e */ /* 0x000fe200048060ff */
[----:B------:R1:W-:Y:S01]  /*6fe0*/  STS.128 [R185+0x4020], R188 ;  /* 0x004020bcb9007388 */ /* 0x0003e20000000c00 */
[----:B------:R-:W-:Y:S02]  /*6ff0*/  F2FP.SATFINITE.E5M2.F32.PACK_AB_MERGE_C R198, R63, R58, RZ ;  /* 0x0000003a3fc6723e */ /* 0x000fe400048060ff */
[----:B------:R-:W-:Y:S02]  /*7000*/  F2FP.SATFINITE.E5M2.F32.PACK_AB_MERGE_C R199, R67, R62, RZ ;  /* 0x0000003e43c7723e */ /* 0x000fe400048060ff */
[----:B------:R-:W-:Y:S02]  /*7010*/  F2FP.SATFINITE.E5M2.F32.PACK_AB_MERGE_C R196, R49, R48, R196 ;  /* 0x0000003031c4723e */ /* 0x000fe400048060c4 */
[----:B------:R-:W-:Y:S02]  /*7020*/  F2FP.SATFINITE.E5M2.F32.PACK_AB_MERGE_C R197, R53, R52, R197 ;  /* 0x0000003435c5723e */ /* 0x000fe400048060c5 */
[----:B------:R-:W-:Y:S02]  /*7030*/  F2FP.SATFINITE.E5M2.F32.PACK_AB_MERGE_C R198, R57, R56, R198 ;  /* 0x0000003839c6723e */ /* 0x000fe400048060c6 */
[----:B------:R-:W-:Y:S02]  /*7040*/  F2FP.SATFINITE.E5M2.F32.PACK_AB_MERGE_C R199, R61, R60, R199 ;  /* 0x0000003c3dc7723e */ /* 0x000fe400048060c7 */
[----:B------:R-:W-:Y:S02]  /*7050*/  LEA R193, R166, UR44, 0x3 ;  /* 0x0000002ca6c17c11 */ /* 0x000fe4000f8e18ff */
[----:B------:R-:W-:Y:S01]  /*7060*/  @P6 SHF.L.U32 R204, R165, 0x1f, RZ ;  /* 0x0000001fa5cc6819 */ /* 0x000fe200000006ff */
[----:B------:R1:W-:Y:S01]  /*7070*/  STS.128 [R184+0x4010], R196 ;  /* 0x004010c4b8007388 */ /* 0x0003e20000000c00 */
[----:B------:R-:W-:Y:S01]  /*7080*/  @!PT LDS RZ, [RZ] ;  /* 0x00000000fffff984 */ /* 0x000fe20000000800 */
[----:B------:R-:W-:Y:S01]  /*7090*/  @!PT LDS RZ, [RZ] ;  /* 0x00000000fffff984 */ /* 0x000fe20000000800 */
[----:B------:R-:W-:Y:S01]  /*70a0*/  @!PT LDS RZ, [RZ] ;  /* 0x00000000fffff984 */ /* 0x000fe20000000800 */
[----:B------:R-:W-:Y:S01]  /*70b0*/  @!PT LDS RZ, [RZ] ;  /* 0x00000000fffff984 */ /* 0x000fe20000000800 */
[----:B------:R2:W-:Y:S07]  /*70c0*/  MEMBAR.ALL.CTA ;  /* 0x0000000000007992 */ /* 0x0005ee0000008000 */
[----:B--2---:R-:W2:Y:S02]  /*70d0*/  FENCE.VIEW.ASYNC.S ;  /* 0x00000000000073c6 */ /* 0x004ea40000000000 */
[----:B--2---:R-:W-:Y:S06]  /*70e0*/  BAR.SYNC.DEFER_BLOCKING 0x1, 0x80 ;  /* 0x0042000000007b1d */ /* 0x004fec0000010000 */
[----:B------:R-:W-:Y:S05]  /*70f0*/  @P0 BRA `(.L_x_104) ;  /* 0x0000000000280947 */ /* 0x000fea0003800000 */
[----:B------:R-:W2:Y:S01]  /*7100*/  LDCU.64 UR6, c[0x0][0x348] ;  /* 0x00006900ff0677ac */ /* 0x000ea20008000a00 */
[----:B------:R-:W-:Y:S01]  /*7110*/  UIADD3 UR4, UPT, UPT, UR44, 0x4200, URZ ;  /* 0x000042002c047890 */ /* 0x000fe2000fffe0ff */
[----:B------:R-:W-:Y:S05]  /*7120*/  UMOV UR51, UR36 ;  /* 0x0000002400337c82 */ /* 0x000fea0008000000 */
[----:B------:R-:W-:Y:S04]  /*7130*/  MOV R177, UR4 ;  /* 0x0000000400b17c02 */ /* 0x000fe80008000f00 */
[----:B------:R-:W-:Y:S01]  /*7140*/  R2UR UR48, R177 ;  /* 0x00000000b13072ca */ /* 0x000fe200000e0000 */
[----:B--2---:R-:W-:Y:S04]  /*7150*/  UIADD3 UR4, UP0, UPT, UR6, 0x680, URZ ;  /* 0x0000068006047890 */ /* 0x004fe8000ff1e0ff */
[----:B------:R-:W-:Y:S09]  /*7160*/  UIADD3.X UR5, UPT, UPT, URZ, UR7, URZ, UP0, !UPT ;  /* 0x00000007ff057290 */ /* 0x000ff200087fe4ff */
[----:B------:R2:W-:Y:S01]  /*7170*/  UTMASTG.3D [UR48], [UR4] ;  /* 0x00000030040073b5 */ /* 0x0005e20008010000 */
[----:B------:R0:W-:Y:S01]  /*7180*/  UTMACMDFLUSH ;  /* 0x00000000000079b7 */ /* 0x0001e20000000000 */
[----:B--2---:R-:W-:Y:S04]  /*7190*/  DEPBAR.LE SB0, 0x1 ;  /* 0x000080400000791a */ /* 0x004fe80000000000 */
.L_x_104:
[----:B------:R-:W-:Y:S05]  /*71a0*/  BSYNC.RECONVERGENT B0 ;  /* 0x0000000000007941 */ /* 0x000fea0003800200 */
.L_x_103:
[----:B------:R-:W-:Y:S06]  /*71b0*/  BAR.SYNC.DEFER_BLOCKING 0x1, 0x80 ;  /* 0x0042000000007b1d */ /* 0x000fec0000010000 */
[----:B------:R-:W2:Y:S01]  /*71c0*/  @P6 SYNCS.PHASECHK.TRANS64.TRYWAIT P0, [R193+URZ+0x50], R204 ;  /* 0x000050ccc10065a7 */ /* 0x000ea200080011ff */
[----:B------:R-:W-:Y:S01]  /*71d0*/  BSSY B1, `(.L_x_105) ;  /* 0x0000023000017945 */ /* 0x000fe20003800000 */
[----:B--2---:R-:W-:Y:S03]  /*71e0*/  @P6 SEL R187, RZ, 0x1, !P0 ;  /* 0x00000001ffbb6807 */ /* 0x004fe60004000000 */
[----:B------:R-:W-:Y:S05]  /*71f0*/  @!P6 BRA `(.L_x_106) ;  /* 0x000000000080e947 */ /* 0x000fea0003800000 */
[----:B------:R-:W-:Y:S01]  /*7200*/  ISETP.NE.AND P1, PT, R192, RZ, PT ;  /* 0x000000ffc000720c */ /* 0x000fe20003f25270 */
[----:B------:R-:W-:Y:S01]  /*7210*/  BSSY B0, `(.L_x_107) ;  /* 0x000000a000007945 */ /* 0x000fe20003800000 */
[----:B------:R-:W-:Y:S11]  /*7220*/  ISETP.NE.AND P0, PT, R187, RZ, PT ;  /* 0x000000ffbb00720c */ /* 0x000ff60003f05270 */
[----:B------:R-:W-:Y:S04]  /*7230*/  @P1 IMAD R3, R166, 0x2000, R171 ;  /* 0x00002000a6031824 */ /* 0x000fe800078e02ab */
[C---:B------:R-:W-:Y:S01]  /*7240*/  @P1 IMAD.IADD R5, R3.reuse, 0x1, R194 ;  /* 0x0000000103051824 */ /* 0x040fe200078e02c2 */
[----:B------:R-:W-:Y:S03]  /*7250*/  @P1 IADD3 R202, PT, PT, R3, R202, RZ ;  /* 0x000000ca03ca1210 */ /* 0x000fe60007ffe0ff */
[----:B------:R-:W-:Y:S01]  /*7260*/  @P1 IMAD.IADD R200, R200, 0x1, R5 ;  /* 0x00000001c8c81824 */ /* 0x000fe200078e0205 */
[----:B------:R-:W-:Y:S06]  /*7270*/  @P0 BRA `(.L_x_108) ;  /* 0x00000000000c0947 */ /* 0x000fec0003800000 */
[----:B------:R-:W-:Y:S04]  /*7280*/  SHF.L.U32 R0, R165, 0x1f, RZ ;  /* 0x0000001fa5007819 */ /* 0x000fe800000006ff */
[----:B------:R-:W2:Y:S02]  /*7290*/  SYNCS.PHASECHK.TRANS64.TRYWAIT P0, [R193+URZ+0x50], R0 ;  /* 0x00005000c10075a7 */ /* 0x000ea400080011ff */
[----:B--2---:R-:W-:Y:S05]  /*72a0*/  @!P0 BRA `(.L_x_109) ;  /* 0x0000001c00d88947 */ /* 0x004fea0003800000 */
.L_x_108:
[----:B------:R-:W-:Y:S05]  /*72b0*/  BSYNC B0 ;  /* 0x0000000000007941 */ /* 0x000fea0003800000 */
.L_x_107:
[----:B------:R-:W-:Y:S01]  /*72c0*/  ISETP.NE.AND P0, PT, R192, RZ, PT ;  /* 0x000000ffc000720c */ /* 0x000fe20003f05270 */
[----:B--2---:R-:W-:Y:S02]  /*72d0*/  VIADD R193, R193, 0x60 ;  /* 0x00000060c1c17836 */ /* 0x004fe40000000000 */
[----:B------:R-:W-:Y:S02]  /*72e0*/  IMAD.U32 R0, RZ, RZ, UR45 ;  /* 0x0000002dff007e24 */ /* 0x000fe4000f8e00ff */
[----:B------:R-:W-:Y:S03]  /*72f0*/  VIADD R166, R166, 0x1 ;  /* 0x00000001a6a67836 */ /* 0x000fe60000000000 */
[----:B------:R-:W-:Y:S05]  /*7300*/  PRMT R0, R0, 0x654, R193 ;  /* 0x0000065400007816 */ /* 0x000fea00000000c1 */
[----:B------:R2:W3:Y:S04]  /*7310*/  @P0 LDS.128 R140, [R3] ;  /* 0x00000000038c0984 */ /* 0x0004e80000000c00 */
[----:B------:R2:W4:Y:S04]  /*7320*/  @P0 LDS.128 R144, [R5+0x10] ;  /* 0x0000100005900984 */ /* 0x0005280000000c00 */
        /* <DEDUP_REMOVED lines=12> */
[----:B--234-:R-:W-:Y:S02]  /*73f0*/  LOP3.LUT R165, R165, R0, RZ, 0x3c, !PT ;  /* 0x00000000a5a57212 */ /* 0x01cfe400078e3cff */
.L_x_106:
[----:B------:R-:W-:Y:S05]  /*7400*/  BSYNC B1 ;  /* 0x0000000000017941 */ /* 0x000fea0003800000 */
.L_x_105:
[----:B------:R-:W-:Y:S05]  /*7410*/  VIADD R0, R71, 0x40 ;  /* 0x0000004047007836 */ /* 0x000fea0000000000 */
[----:B------:R-:W-:Y:S04]  /*7420*/  SHF.R.U32.HI R0, RZ, 0x15, R0 ;  /* 0x00000015ff007819 */ /* 0x000fe80000011600 */
[----:B------:R-:W-:Y:S11]  /*7430*/  LOP3.LUT P0, RZ, R0, 0x3, R159, 0x48, !PT ;  /* 0x0000000300ff7812 */ /* 0x000ff6000780489f */
[----:B------:R-:W-:Y:S02]  /*7440*/  @!UPT UIADD3 URZ, UPT, UPT, URZ, URZ, URZ ;  /* 0x000000fffffff290 */ /* 0x000fe4000fffe0ff */
        /* <DEDUP_REMOVED lines=8> */
[----:B------:R-:W5:Y:S01]  /*74d0*/  LDCU.64 UR4, c[0x4][0x10] ;  /* 0x01000200ff0477ac */ /* 0x000f620008000a00 */
[----:B--2---:R-:W-:Y:S01]  /*74e0*/  MOV R5, UR9 ;  /* 0x0000000900057c02 */ /* 0x004fe20008000f00 */
[----:B------:R-:W-:Y:S01]  /*74f0*/  IMAD.U32 R4, RZ, RZ, UR8 ;  /* 0x00000008ff047e24 */ /* 0x000fe2000f8e00ff */
[----:B---3--:R-:W-:Y:S01]  /*7500*/  MOV R7, UR7 ;  /* 0x0000000700077c02 */ /* 0x008fe20008000f00 */
[----:B------:R-:W-:Y:S01]  /*7510*/  IMAD.U32 R6, RZ, RZ, UR6 ;  /* 0x00000006ff067e24 */ /* 0x000fe2000f8e00ff */
[----:B-----5:R-:W-:Y:S01]  /*7520*/  MOV R11, UR5 ;  /* 0x00000005000b7c02 */ /* 0x020fe20008000f00 */
[----:B------:R-:W-:Y:S02]  /*7530*/  IMAD.U32 R10, RZ, RZ, UR4 ;  /* 0x00000004ff0a7e24 */ /* 0x000fe4000f8e00ff */
[----:B------:R-:W-:Y:S07]  /*7540*/  LEPC R20, `(.L_x_110) ;  /* 0x000000001014794e */ /* 0x000fee0000000000 */
[----:B-1--4-:R-:W-:Y:S05]  /*7550*/  CALL.ABS.NOINC R2 ;  /* 0x0000000002007343 */ /* 0x012fea0003c00000 */
.L_x_110:
[----:B------:R-:W-:Y:S01]  /*7560*/  ISETP.NE.AND P0, PT, R178, RZ, PT ;  /* 0x000000ffb200720c */ /* 0x000fe20003f05270 */
[----:B------:R-:W-:Y:S05]  /*7570*/  WARPSYNC.ALL ;  /* 0x0000000000007948 */ /* 0x000fea0003800000 */
[----:B------:R-:W-:Y:S01]  /*7580*/  R2UR UR4, R71 ;  /* 0x00000000470472ca */ /* 0x000fe200000e0000 */
[----:B------:R-:W-:Y:S01]  /*7590*/  BSSY.RECONVERGENT B0, `(.L_x_111) ;  /* 0x000011e000007945 */ /* 0x000fe20003800200 */
[----:B------:R-:W-:Y:S02]  /*75a0*/  F2FP.F16.E5M2.UNPACK_B R11, R141 ;  /* 0x0000008dff0b723e */ /* 0x000fe400020004ff */
[----:B------:R-:W-:Y:S02]  /*75b0*/  F2FP.F16.E5M2.UNPACK_B R10, R142 ;  /* 0x0000008eff0a723e */ /* 0x000fe400020004ff */
[----:B------:R-:W-:Y:S01]  /*75c0*/  F2FP.F16.E5M2.UNPACK_B R9, R143 ;  /* 0x0000008fff09723e */ /* 0x000fe200020004ff */
[--C-:B------:R-:W-:Y:S01]  /*75d0*/  HADD2.F32 R74, -RZ, R11.reuse.H0_H0 ;  /* 0x2000000bff4a7230 */ /* 0x100fe20000004100 */
[----:B------:R-:W-:Y:S01]  /*75e0*/  F2FP.F16.E5M2.UNPACK_B R8, R144 ;  /* 0x00000090ff08723e */ /* 0x000fe200020004ff */
[----:B------:R-:W-:Y:S01]  /*75f0*/  HADD2.F32 R76, -RZ, R11.H1_H1 ;  /* 0x3000000bff4c7230 */ /* 0x000fe20000004100 */
[----:B------:R-:W-:Y:S01]  /*7600*/  F2FP.F16.E5M2.UNPACK_B R7, R145 ;  /* 0x00000091ff07723e */ /* 0x000fe200020004ff */
[--C-:B------:R-:W-:Y:S01]  /*7610*/  HADD2.F32 R77, -RZ, R10.reuse.H0_H0 ;  /* 0x2000000aff4d7230 */ /* 0x100fe20000004100 */
[----:B------:R-:W-:Y:S01]  /*7620*/  F2FP.F16.E5M2.UNPACK_B R6, R146 ;  /* 0x00000092ff06723e */ /* 0x000fe200020004ff */
[----:B------:R-:W-:Y:S01]  /*7630*/  HADD2.F32 R80, -RZ, R10.H1_H1 ;  /* 0x3000000aff507230 */ /* 0x000fe20000004100 */
[----:B------:R-:W-:Y:S01]  /*7640*/  F2FP.F16.E5M2.UNPACK_B R5, R147 ;  /* 0x00000093ff05723e */ /* 0x000fe200020004ff */
[--C-:B------:R-:W-:Y:S01]  /*7650*/  HADD2.F32 R81, -RZ, R9.reuse.H0_H0 ;  /* 0x20000009ff517230 */ /* 0x100fe20000004100 */
[----:B-1----:R-:W-:Y:S01]  /*7660*/  F2FP.F16.E5M2.UNPACK_B R4, R148 ;  /* 0x00000094ff04723e */ /* 0x002fe200020004ff */
[----:B------:R-:W-:Y:S01]  /*7670*/  HADD2.F32 R84, -RZ, R9.H1_H1 ;  /* 0x30000009ff547230 */ /* 0x000fe20000004100 */
[-C--:B------:R-:W-:Y:S01]  /*7680*/  F2FP.F16.E5M2.UNPACK_B R2, R140.reuse ;  /* 0x0000008cff02723e */ /* 0x080fe200020004ff */
[--C-:B------:R-:W-:Y:S01]  /*7690*/  HADD2.F32 R85, -RZ, R8.reuse.H0_H0 ;  /* 0x20000008ff557230 */ /* 0x100fe20000004100 */
[----:B------:R-:W-:Y:S01]  /*76a0*/  F2FP.F16.E5M2.UNPACK_B R140, R140.H1 ;  /* 0x0000008cff8c723e */ /* 0x000fe200030004ff */
[----:B------:R-:W-:Y:S01]  /*76b0*/  HADD2.F32 R87, -RZ, R8.H1_H1 ;  /* 0x30000008ff577230 */ /* 0x000fe20000004100 */
[----:B------:R-:W-:Y:S01]  /*76c0*/  F2FP.F16.E5M2.UNPACK_B R141, R141.H1 ;  /* 0x0000008dff8d723e */ /* 0x000fe200030004ff */
[--C-:B------:R-:W-:Y:S01]  /*76d0*/  HADD2.F32 R90, -RZ, R7.reuse.H0_H0 ;  /* 0x20000007ff5a7230 */ /* 0x100fe20000004100 */
[----:B------:R-:W-:Y:S01]  /*76e0*/  F2FP.F16.E5M2.UNPACK_B R142, R142.H1 ;  /* 0x0000008eff8e723e */ /* 0x000fe200030004ff */
[----:B------:R-:W-:Y:S01]  /*76f0*/  HADD2.F32 R91, -RZ, R7.H1_H1 ;  /* 0x30000007ff5b7230 */ /* 0x000fe20000004100 */
[----:B------:R-:W-:Y:S01]  /*7700*/  F2FP.F16.E5M2.UNPACK_B R143, R143.H1 ;  /* 0x0000008fff8f723e */ /* 0x000fe200030004ff */
[--C-:B------:R-:W-:Y:S01]  /*7710*/  HADD2.F32 R94, -RZ, R6.reuse.H0_H0 ;  /* 0x20000006ff5e7230 */ /* 0x100fe20000004100 */
[----:B------:R-:W-:Y:S01]  /*7720*/  R2UR UR5, R186 ;  /* 0x00000000ba0572ca */ /* 0x000fe200000e0000 */
[----:B------:R-:W-:Y:S01]  /*7730*/  HADD2.F32 R95, -RZ, R6.H1_H1 ;  /* 0x30000006ff5f7230 */ /* 0x000fe20000004100 */
        /* <DEDUP_REMOVED lines=9> */
[----:B------:R-:W1:Y:S01]  /*77d0*/  LDTM.x64 R4, tmem[UR4+0x40] ;  /* 0x00004004000479ee */ /* 0x000e620008340000 */
[--C-:B------:R-:W-:Y:S01]  /*77e0*/  HADD2.F32 R0, -RZ, R2.reuse.H0_H0 ;  /* 0x20000002ff007230 */ /* 0x100fe20000004100 */
[----:B------:R-:W-:Y:S01]  /*77f0*/  NOP ;  /* 0x0000000000007918 */ /* 0x000fe20000000000 */
[----:B------:R-:W-:Y:S01]  /*7800*/  UIADD3 UR4, UPT, UPT, UR5, 0xc0, URZ ;  /* 0x000000c005047890 */ /* 0x000fe2000fffe0ff */
[----:B------:R-:W-:Y:S01]  /*7810*/  HADD2.F32 R2, -RZ, R2.H1_H1 ;  /* 0x30000002ff027230 */ /* 0x000fe20000004100 */
[----:B------:R-:W-:Y:S01]  /*7820*/  F2FP.F16.E5M2.UNPACK_B R127, R154 ;  /* 0x0000009aff7f723e */ /* 0x000fe200020004ff */
[----:B------:R-:W-:Y:S01]  /*7830*/  HADD2.F32 R78, -RZ, R141.H1_H1 ;  /* 0x3000008dff4e7230 */ /* 0x000fe20000004100 */
[----:B------:R-:W-:Y:S01]  /*7840*/  UPRMT UR4, UR45, 0x654, UR4 ;  /* 0x000006542d047896 */ /* 0x000fe20008000004 */
[--C-:B------:R-:W-:Y:S01]  /*7850*/  HADD2.F32 R106, -RZ, R107.reuse.H0_H0 ;  /* 0x2000006bff6a7230 */ /* 0x100fe20000004100 */
[----:B------:R-:W-:Y:S01]  /*7860*/  F2FP.F16.E5M2.UNPACK_B R130, R155 ;  /* 0x0000009bff82723e */ /* 0x000fe200020004ff */
[----:B------:R-:W-:Y:S01]  /*7870*/  HADD2.F32 R107, -RZ, R107.H1_H1 ;  /* 0x3000006bff6b7230 */ /* 0x000fe20000004100 */
[----:B------:R-:W-:Y:S01]  /*7880*/  F2FP.F16.E5M2.UNPACK_B R144, R144.H1 ;  /* 0x00000090ff90723e */ /* 0x000fe200030004ff */
[--C-:B------:R-:W-:Y:S01]  /*7890*/  HADD2.F32 R110, -RZ, R111.reuse.H0_H0 ;  /* 0x2000006fff6e7230 */ /* 0x100fe20000004100 */
[----:B------:R-:W-:Y:S01]  /*78a0*/  F2FP.F16.E5M2.UNPACK_B R145, R145.H1 ;  /* 0x00000091ff91723e */ /* 0x000fe200030004ff */
[----:B------:R-:W-:Y:S01]  /*78b0*/  HADD2.F32 R111, -RZ, R111.H1_H1 ;  /* 0x3000006fff6f7230 */ /* 0x000fe20000004100 */
[----:B------:R-:W-:Y:S01]  /*78c0*/  F2FP.F16.E5M2.UNPACK_B R146, R146.H1 ;  /* 0x00000092ff92723e */ /* 0x000fe200030004ff */
[----:B-1----:R-:W-:Y:S01]  /*78d0*/  SYNCS.ARRIVE.TRANS64.RED.A1T0 RZ, [UR4], RZ ;  /* 0x000000ffffff79a7 */ /* 0x002fe20008100404 */
[--C-:B------:R-:W-:Y:S01]  /*78e0*/  HADD2.F32 R114, -RZ, R115.reuse.H0_H0 ;  /* 0x20000073ff727230 */ /* 0x100fe20000004100 */
[----:B------:R-:W-:Y:S01]  /*78f0*/  F2FP.F16.E5M2.UNPACK_B R147, R147.H1 ;  /* 0x00000093ff93723e */ /* 0x000fe200030004ff */
[----:B------:R-:W-:Y:S01]  /*7900*/  HADD2.F32 R115, -RZ, R115.H1_H1 ;  /* 0x30000073ff737230 */ /* 0x000fe20000004100 */
[----:B------:R-:W-:Y:S01]  /*7910*/  F2FP.F16.E5M2.UNPACK_B R148, R148.H1 ;  /* 0x00000094ff94723e */ /* 0x000fe200030004ff */
[--C-:B------:R-:W-:Y:S01]  /*7920*/  HADD2.F32 R118, -RZ, R119.reuse.H0_H0 ;  /* 0x20000077ff767230 */ /* 0x100fe20000004100 */
[----:B------:R-:W-:Y:S01]  /*7930*/  F2FP.F16.E5M2.UNPACK_B R149, R149.H1 ;  /* 0x00000095ff95723e */ /* 0x000fe200030004ff */
[----:B------:R-:W-:Y:S02]  /*7940*/  HADD2.F32 R119, -RZ, R119.H1_H1 ;  /* 0x30000077ff777230 */ /* 0x000fe40000004100 */
[C---:B------:R-:W-:Y:S01]  /*7950*/  FMUL R4, R70.reuse, R4 ;  /* 0x0000000446047220 */ /* 0x040fe20000400000 */
[C---:B------:R-:W-:Y:S01]  /*7960*/  FMUL R5, R70.reuse, R5 ;  /* 0x0000000546057220 */ /* 0x040fe20000400000 */
[--C-:B------:R-:W-:Y:S02]  /*7970*/  HADD2.F32 R3, -RZ, R140.reuse.H0_H0 ;  /* 0x2000008cff037230 */ /* 0x100fe40000004100 */
        /* <DEDUP_REMOVED lines=9> */
[C---:B------:R-:W-:Y:S01]  /*7a10*/  FMUL R2, R70.reuse, R21 ;  /* 0x0000001546027220 */ /* 0x040fe20000400000 */
[C---:B------:R-:W-:Y:S01]  /*7a20*/  FMUL R21, R70.reuse, R28 ;  /* 0x0000001c46157220 */ /* 0x040fe20000400000 */
[----:B------:R-:W-:Y:S02]  /*7a30*/  HADD2.F32 R122, -RZ, R123.H0_H0 ;  /* 0x2000007bff7a7230 */ /* 0x000fe40000004100 */
[C---:B------:R-:W-:Y:S01]  /*7a40*/  FMUL R6, R70.reuse, R6 ;  /* 0x0000000646067220 */ /* 0x040fe20000400000 */
[----:B------:R-:W-:Y:S02]  /*7a50*/  HADD2.F32 R72, -RZ, R140.H1_H1 ;  /* 0x3000008cff487230 */ /* 0x000fe40000004100 */
[C---:B------:R-:W-:Y:S01]  /*7a60*/  FMUL R7, R70.reuse, R7 ;  /* 0x0000000746077220 */ /* 0x040fe20000400000 */
[----:B------:R-:W-:Y:S02]  /*7a70*/  HADD2.F32 R75, -RZ, R141.H0_H0 ;  /* 0x2000008dff4b7230 */ /* 0x000fe40000004100 */
[C---:B------:R-:W-:Y:S01]  /*7a80*/  FFMA R6, R73.reuse, R3, R6 ;  /* 0x0000000349067223 */ /* 0x040fe20000000006 */
[----:B------:R-:W-:Y:S02]  /*7a90*/  HADD2.F32 R123, -RZ, R123.H1_H1 ;  /* 0x3000007bff7b7230 */ /* 0x000fe40000004100 */
[C---:B------:R-:W-:Y:S01]  /*7aa0*/  FFMA R7, R73.reuse, R72, R7 ;  /* 0x0000004849077223 */ /* 0x040fe20000000007 */
[C---:B------:R-:W-:Y:S01]  /*7ab0*/  FFMA R8, R73.reuse, R74, R8 ;  /* 0x0000004a49087223 */ /* 0x040fe20000000008 */
[----:B------:R-:W-:Y:S01]  /*7ac0*/  FFMA R9, R73, R76, R9 ;  /* 0x0000004c49097223 */ /* 0x000fe20000000009 */
[--C-:B------:R-:W-:Y:S02]  /*7ad0*/  HADD2.F32 R126, -RZ, R127.reuse.H0_H0 ;  /* 0x2000007fff7e7230 */ /* 0x100fe40000004100 */
[C---:B------:R-:W-:Y:S01]  /*7ae0*/  FMUL R10, R70.reuse, R10 ;  /* 0x0000000a460a7220 */ /* 0x040fe20000400000 */
[----:B------:R-:W-:Y:S01]  /*7af0*/  F2FP.SATFINITE.E5M2.F32.PACK_AB_MERGE_C R76, R7, R6, RZ ;  /* 0x00000006074c723e */ /* 0x000fe200048060ff */
[C---:B------:R-:W-:Y:S01]  /*7b00*/  FMUL R7, R70.reuse, R24 ;  /* 0x0000001846077220 */ /* 0x040fe20000400000 */
[----:B------:R-:W-:Y:S02]  /*7b10*/  HADD2.F32 R127, -RZ, R127.H1_H1 ;  /* 0x3000007fff7f7230 */ /* 0x000fe40000004100 */
[C---:B------:R-:W-:Y:S01]  /*7b20*/  FFMA R10, R73.reuse, R75, R10 ;  /* 0x0000004b490a7223 */ /* 0x040fe2000000000a */
[----:B------:R-:W-:Y:S02]  /*7b30*/  HADD2.F32 R72, -RZ, R130.H0_H0 ;  /* 0x20000082ff487230 */ /* 0x000fe40000004100 */
[C---:B------:R-:W-:Y:S01]  /*7b40*/  FMUL R11, R70.reuse, R11 ;  /* 0x0000000b460b7220 */ /* 0x040fe20000400000 */
[--C-:B------:R-:W-:Y:S02]  /*7b50*/  HADD2.F32 R79, -RZ, R142.reuse.H0_H0 ;  /* 0x2000008eff4f7230 */ /* 0x100fe40000004100 */
[C---:B------:R-:W-:Y:S01]  /*7b60*/  FMUL R14, R70.reuse, R14 ;  /* 0x0000000e460e7220 */ /* 0x040fe20000400000 */
[----:B------:R-:W-:Y:S02]  /*7b70*/  HADD2.F32 R82, -RZ, R142.H1_H1 ;  /* 0x3000008eff527230 */ /* 0x000fe40000004100 */
[C---:B------:R-:W-:Y:S01]  /*7b80*/  FFMA R11, R73.reuse, R78, R11 ;  /* 0x0000004e490b7223 */ /* 0x040fe2000000000b */
[C---:B------:R-:W-:Y:S01]  /*7b90*/  FFMA R12, R73.reuse, R77, R12 ;  /* 0x0000004d490c7223 */ /* 0x040fe2000000000c */
[C---:B------:R-:W-:Y:S01]  /*7ba0*/  FFMA R13, R73.reuse, R80, R13 ;  /* 0x00000050490d7223 */ /* 0x040fe2000000000d */
[----:B------:R-:W-:Y:S01]  /*7bb0*/  FFMA R14, R73, R79, R14 ;  /* 0x0000004f490e7223 */ /* 0x000fe2000000000e */
[----:B------:R-:W-:Y:S01]  /*7bc0*/  HADD2.F32 R75, -RZ, R130.H1_H1 ;  /* 0x30000082ff4b7230 */ /* 0x000fe20000004100 */
[----:B------:R-:W-:Y:S01]  /*7bd0*/  F2FP.SATFINITE.E5M2.F32.PACK_AB_MERGE_C R78, R11, R10, RZ ;  /* 0x0000000a0b4e723e */ /* 0x000fe200048060ff */
[C---:B------:R-:W-:Y:S01]  /*7be0*/  FMUL R10, R70.reuse, R25 ;  /* 0x00000019460a7220 */ /* 0x040fe20000400000 */
[C---:B------:R-:W-:Y:S01]  /*7bf0*/  FMUL R25, R70.reuse, R32 ;  /* 0x0000002046197220 */ /* 0x040fe20000400000 */
        /* <DEDUP_REMOVED lines=8> */
[C---:B------:R-:W-:Y:S01]  /*7c80*/  FMUL R19, R70.reuse, R19 ;  /* 0x0000001346137220 */ /* 0x040fe20000400000 */
[--C-:B------:R-:W-:Y:S01]  /*7c90*/  HADD2.F32 R88, -RZ, R144.reuse.H0_H0 ;  /* 0x20000090ff587230 */ /* 0x100fe20000004100 */
[----:B------:R-:W-:Y:S01]  /*7ca0*/  F2FP.SATFINITE.E5M2.F32.PACK_AB_MERGE_C R14, R15, R14, RZ ;  /* 0x0000000e0f0e723e */ /* 0x000fe200048060ff */
[----:B------:R-:W-:Y:S02]  /*7cb0*/  HADD2.F32 R89, -RZ, R144.H1_H1 ;  /* 0x30000090ff597230 */ /* 0x000fe40000004100 */
[C---:B------:R-:W-:Y:S01]  /*7cc0*/  FFMA R19, R73.reuse, R86, R19 ;  /* 0x0000005649137223 */ /* 0x040fe20000000013 */
[C---:B------:R-:W-:Y:S01]  /*7cd0*/  FFMA R0, R73.reuse, R85, R0 ;  /* 0x0000005549007223 */ /* 0x040fe20000000000 */
[----:B------:R-:W-:Y:S01]  /*7ce0*/  FFMA R2, R73, R87, R2 ;  /* 0x0000005749027223 */ /* 0x000fe20000000002 */
[C---:B------:R-:W-:Y:S01]  /*7cf0*/  FMUL R3, R70.reuse, R22 ;  /* 0x0000001646037220 */ /* 0x040fe20000400000 */
[C---:B------:R-:W-:Y:S01]  /*7d00*/  FMUL R22, R70.reuse, R29 ;  /* 0x0000001d46167220 */ /* 0x040fe20000400000 */
[----:B------:R-:W-:Y:S01]  /*7d10*/  F2FP.SATFINITE.E5M2.F32.PACK_AB_MERGE_C R18, R19, R18, RZ ;  /* 0x000000121312723e */ /* 0x000fe200048060ff */
[C---:B------:R-:W-:Y:S01]  /*7d20*/  FMUL R29, R70.reuse, R36 ;  /* 0x00000024461d7220 */ /* 0x040fe20000400000 */
        /* <DEDUP_REMOVED lines=8> */
[C---:B------:R-:W-:Y:S01]  /*7db0*/  FFMA R11, R73.reuse, R92, R11 ;  /* 0x0000005c490b7223 */ /* 0x040fe2000000000b */
[----:B------:R-:W-:Y:S01]  /*7dc0*/  FMUL R26, R70, R33 ;  /* 0x00000021461a7220 */ /* 0x000fe20000400000 */
[----:B------:R-:W-:Y:S01]  /*7dd0*/  F2FP.SATFINITE.E5M2.F32.PACK_AB_MERGE_C R3, R6, R3, RZ ;  /* 0x000000030603723e */ /* 0x000fe200048060ff */
        /* <DEDUP_REMOVED lines=9> */
[C---:B------:R-:W-:Y:S01]  /*7e70*/  FMUL R30, R70.reuse, R37 ;  /* 0x00000025461e7220 */ /* 0x040fe20000400000 */
[C---:B------:R-:W-:Y:S01]  /*7e80*/  FMUL R37, R70.reuse, R44 ;  /* 0x0000002c46257220 */ /* 0x040fe20000400000 */
[C---:B------:R-:W-:Y:S01]  /*7e90*/  FMUL R24, R70.reuse, R31 ;  /* 0x0000001f46187220 */ /* 0x040fe20000400000 */
[----:B------:R-:W-:Y:S01]  /*7ea0*/  F2FP.F16.E5M2.UNPACK_B R150, R150.H1 ;  /* 0x00000096ff96723e */ /* 0x000fe200030004ff */
[--C-:B------:R-:W-:Y:S02]  /*7eb0*/  HADD2.F32 R100, -RZ, R147.reuse.H0_H0 ;  /* 0x20000093ff647230 */ /* 0x100fe40000004100 */
[----:B------:R-:W-:Y:S01]  /*7ec0*/  FMUL R27, R70, R34 ;  /* 0x00000022461b7220 */ /* 0x000fe20000400000 */
[----:B------:R-:W-:Y:S02]  /*7ed0*/  HADD2.F32 R101, -RZ, R147.H1_H1 ;  /* 0x30000093ff657230 */ /* 0x000fe40000004100 */
[C---:B------:R-:W-:Y:S01]  /*7ee0*/  FFMA R24, R73.reuse, R97, R24 ;  /* 0x0000006149187223 */ /* 0x040fe20000000018 */
[----:B------:R-:W-:Y:S01]  /*7ef0*/  F2FP.F16.E5M2.UNPACK_B R151, R151.H1 ;  /* 0x00000097ff97723e */ /* 0x000fe200030004ff */
[C---:B------:R-:W-:Y:S01]  /*7f00*/  FFMA R25, R73.reuse, R98, R25 ;  /* 0x0000006249197223 */ /* 0x040fe20000000019 */
[C---:B------:R-:W-:Y:S01]  /*7f10*/  FFMA R26, R73.reuse, R99, R26 ;  /* 0x00000063491a7223 */ /* 0x040fe2000000001a */
[----:B------:R-:W-:Y:S01]  /*7f20*/  F2FP.F16.E5M2.UNPACK_B R152, R152.H1 ;  /* 0x00000098ff98723e */ /* 0x000fe200030004ff */
[C---:B------:R-:W-:Y:S01]  /*7f30*/  FFMA R27, R73.reuse, R100, R27 ;  /* 0x00000064491b7223 */ /* 0x040fe2000000001b */
[----:B------:R-:W-:Y:S01]  /*7f40*/  F2FP.SATFINITE.E5M2.F32.PACK_AB_MERGE_C R6, R24, R23, RZ ;  /* 0x000000171806723e */ /* 0x000fe200048060ff */
[C---:B------:R-:W-:Y:S01]  /*7f50*/  FMUL R34, R70.reuse, R41 ;  /* 0x0000002946227220 */ /* 0x040fe20000400000 */
[C---:B------:R-:W-:Y:S01]  /*7f60*/  FMUL R41, R70.reuse, R48 ;  /* 0x0000003046297220 */ /* 0x040fe20000400000 */
[----:B------:R-:W-:Y:S01]  /*7f70*/  FMUL R28, R70, R35 ;  /* 0x00000023461c7220 */ /* 0x000fe20000400000 */
[----:B------:R-:W-:Y:S01]  /*7f80*/  F2FP.F16.E5M2.UNPACK_B R153, R153.H1 ;  /* 0x00000099ff99723e */ /* 0x000fe200030004ff */
[--C-:B------:R-:W-:Y:S01]  /*7f90*/  HADD2.F32 R104, -RZ, R148.reuse.H0_H0 ;  /* 0x20000094ff687230 */ /* 0x100fe20000004100 */
[----:B------:R-:W-:Y:S01]  /*7fa0*/  F2FP.SATFINITE.E5M2.F32.PACK_AB_MERGE_C R6, R22, R21, R6 ;  /* 0x000000151606723e */ /* 0x000fe20004806006 */
[C---:B------:R-:W-:Y:S01]  /*7fb0*/  FFMA R28, R73.reuse, R101, R28 ;  /* 0x00000065491c7223 */ /* 0x040fe2000000001c */
[C---:B------:R-:W-:Y:S01]  /*7fc0*/  FFMA R29, R73.reuse, R102, R29 ;  /* 0x00000066491d7223 */ /* 0x040fe2000000001d */
[C---:B------:R-:W-:Y:S01]  /*7fd0*/  FFMA R30, R73.reuse, R103, R30 ;  /* 0x00000067491e7223 */ /* 0x040fe2000000001e */
[----:B------:R-:W-:Y:S02]  /*7fe0*/  HADD2.F32 R105, -RZ, R148.H1_H1 ;  /* 0x30000094ff697230 */ /* 0x000fe40000004100 */
[C---:B------:R-:W-:Y:S01]  /*7ff0*/  FMUL R31, R70.reuse, R38 ;  /* 0x00000026461f7220 */ /* 0x040fe20000400000 */
[----:B------:R-:W-:Y:S01]  /*8000*/  F2FP.F16.E5M2.UNPACK_B R154, R154.H1 ;  /* 0x0000009aff9a723e */ /* 0x000fe200030004ff */
[C---:B------:R-:W-:Y:S01]  /*8010*/  FMUL R38, R70.reuse, R45 ;  /* 0x0000002d46267220 */ /* 0x040fe20000400000 */
[C---:B------:R-:W-:Y:S01]  /*8020*/  FMUL R45, R70.reuse, R52 ;  /* 0x00000034462d7220 */ /* 0x040fe20000400000 */
[----:B------:R-:W-:Y:S01]  /*8030*/  F2FP.F16.E5M2.UNPACK_B R155, R155.H1 ;  /* 0x0000009bff9b723e */ /* 0x000fe200030004ff */
[----:B------:R-:W-:Y:S01]  /*8040*/  FFMA R31, R73, R104, R31 ;  /* 0x00000068491f7223 */ /* 0x000fe2000000001f */
[----:B------:R-:W-:Y:S01]  /*8050*/  FMUL R52, R70, R59 ;  /* 0x0000003b46347220 */ /* 0x000fe20000400000 */
[----:B------:R-:W-:Y:S01]  /*8060*/  IADD3 R68, PT, PT, R68, 0x1, RZ ;  /* 0x0000000144447810 */ /* 0x000fe20007ffe0ff */
[C---:B------:R-:W-:Y:S01]  /*8070*/  FMUL R59, R70.reuse, R66 ;  /* 0x00000042463b7220 */ /* 0x040fe20000400000 */
[----:B------:R-:W-:Y:S01]  /*8080*/  F2FP.SATFINITE.E5M2.F32.PACK_AB_MERGE_C R66, R13, R12, R14 ;  /* 0x0000000c0d42723e */ /* 0x000fe2000480600e */
[C---:B------:R-:W-:Y:S01]  /*8090*/  FMUL R32, R70.reuse, R39 ;  /* 0x0000002746207220 */ /* 0x040fe20000400000 */
[--C-:B------:R-:W-:Y:S02]  /*80a0*/  HADD2.F32 R108, -RZ, R149.reuse.H0_H0 ;  /* 0x20000095ff6c7230 */ /* 0x100fe40000004100 */
[C---:B------:R-:W-:Y:S01]  /*80b0*/  FMUL R35, R70.reuse, R42 ;  /* 0x0000002a46237220 */ /* 0x040fe20000400000 */
[----:B------:R-:W-:Y:S02]  /*80c0*/  HADD2.F32 R109, -RZ, R149.H1_H1 ;  /* 0x30000095ff6d7230 */ /* 0x000fe40000004100 */
[C---:B------:R-:W-:Y:S01]  /*80d0*/  FFMA R32, R73.reuse, R105, R32 ;  /* 0x0000006949207223 */ /* 0x040fe20000000020 */
[----:B------:R-:W-:Y:S01]  /*80e0*/  FMUL R36, R70, R43 ;  /* 0x0000002b46247220 */ /* 0x000fe20000400000 */
[C---:B------:R-:W-:Y:S01]  /*80f0*/  FFMA R33, R73.reuse, R106, R33 ;  /* 0x0000006a49217223 */ /* 0x040fe20000000021 */
[C---:B------:R-:W-:Y:S01]  /*8100*/  FFMA R34, R73.reuse, R107, R34 ;  /* 0x0000006b49227223 */ /* 0x040fe20000000022 */
[--C-:B------:R-:W-:Y:S01]  /*8110*/  HADD2.F32 R112, -RZ, R150.reuse.H0_H0 ;  /* 0x20000096ff707230 */ /* 0x100fe20000004100 */
[----:B------:R-:W-:Y:S01]  /*8120*/  F2FP.SATFINITE.E5M2.F32.PACK_AB_MERGE_C R32, R32, R31, RZ ;  /* 0x0000001f2020723e */ /* 0x000fe200048060ff */
[C---:B------:R-:W-:Y:S01]  /*8130*/  FFMA R35, R73.reuse, R108, R35 ;  /* 0x0000006c49237223 */ /* 0x040fe20000000023 */
[----:B------:R-:W-:Y:S02]  /*8140*/  HADD2.F32 R113, -RZ, R150.H1_H1 ;  /* 0x30000096ff717230 */ /* 0x000fe40000004100 */
[----:B------:R-:W-:Y:S01]  /*8150*/  FMUL R39, R70, R46 ;  /* 0x0000002e46277220 */ /* 0x000fe20000400000 */
[----:B------:R-:W-:Y:S01]  /*8160*/  F2FP.SATFINITE.E5M2.F32.PACK_AB_MERGE_C R32, R30, R29, R32 ;  /* 0x0000001d1e20723e */ /* 0x000fe20004806020 */
[C---:B------:R-:W-:Y:S01]  /*8170*/  FFMA R36, R73.reuse, R109, R36 ;  /* 0x0000006d49247223 */ /* 0x040fe20000000024 */
[C---:B------:R-:W-:Y:S01]  /*8180*/  FMUL R40, R70.reuse, R47 ;  /* 0x0000002f46287220 */ /* 0x040fe20000400000 */
        /* <DEDUP_REMOVED lines=10> */
[C---:B------:R-:W-:Y:S01]  /*8230*/  FMUL R50, R70.reuse, R57 ;  /* 0x0000003946327220 */ /* 0x040fe20000400000 */
[C---:B------:R-:W-:Y:S01]  /*8240*/  FMUL R57, R70.reuse, R64 ;  /* 0x0000004046397220 */ /* 0x040fe20000400000 */
[----:B------:R-:W-:Y:S01]  /*8250*/  FFMA R42, R73, R115, R42 ;  /* 0x00000073492a7223 */ /* 0x000fe2000000002a */
[C---:B------:R-:W-:Y:S01]  /*8260*/  FMUL R46, R70.reuse, R53 ;  /* 0x00000035462e7220 */ /* 0x040fe20000400000 */
[--C-:B------:R-:W-:Y:S01]  /*8270*/  HADD2.F32 R120, -RZ, R152.reuse.H0_H0 ;  /* 0x20000098ff787230 */ /* 0x100fe20000004100 */
[----:B------:R-:W-:Y:S01]  /*8280*/  F2FP.SATFINITE.E5M2.F32.PACK_AB_MERGE_C R64, R5, R4, R76 ;  /* 0x000000040540723e */ /* 0x000fe2000480604c */
[C---:B------:R-:W-:Y:S01]  /*8290*/  FMUL R51, R70.reuse, R58 ;  /* 0x0000003a46337220 */ /* 0x040fe20000400000 */
[C---:B------:R-:W-:Y:S01]  /*82a0*/  FMUL R53, R70.reuse, R60 ;  /* 0x0000003c46357220 */ /* 0x040fe20000400000 */
[C---:B------:R-:W-:Y:S01]  /*82b0*/  FFMA R43, R73.reuse, R116, R43 ;  /* 0x00000074492b7223 */ /* 0x040fe2000000002b */
[----:B------:R-:W-:Y:S02]  /*82c0*/  HADD2.F32 R121, -RZ, R152.H1_H1 ;  /* 0x30000098ff797230 */ /* 0x000fe40000004100 */
[C---:B------:R-:W-:Y:S01]  /*82d0*/  FMUL R47, R70.reuse, R54 ;  /* 0x00000036462f7220 */ /* 0x040fe20000400000 */
[C---:B------:R-:W-:Y:S01]  /*82e0*/  FMUL R58, R70.reuse, R65 ;  /* 0x00000041463a7220 */ /* 0x040fe20000400000 */
[----:B------:R-:W-:Y:S01]  /*82f0*/  FMUL R60, R70, R67 ;  /* 0x00000043463c7220 */ /* 0x000fe20000400000 */
[----:B------:R-:W-:Y:S01]  /*8300*/  F2FP.SATFINITE.E5M2.F32.PACK_AB_MERGE_C R5, R20, R11, RZ ;  /* 0x0000000b1405723e */ /* 0x000fe200048060ff */
[----:B------:R-:W-:Y:S01]  /*8310*/  FFMA R44, R73, R117, R44 ;  /* 0x00000075492c7223 */ /* 0x000fe2000000002c */
[C---:B------:R-:W-:Y:S01]  /*8320*/  FMUL R48, R70.reuse, R55 ;  /* 0x0000003746307220 */ /* 0x040fe20000400000 */
[----:B------:R-:W-:Y:S01]  /*8330*/  F2FP.SATFINITE.E5M2.F32.PACK_AB_MERGE_C R65, R9, R8, R78 ;  /* 0x000000080941723e */ /* 0x000fe2000480604e */
[----:B------:R-:W-:Y:S01]  /*8340*/  FFMA R45, R73, R118, R45 ;  /* 0x00000076492d7223 */ /* 0x000fe2000000002d */
[----:B------:R-:W-:Y:S01]  /*8350*/  F2FP.SATFINITE.E5M2.F32.PACK_AB_MERGE_C R67, R17, R16, R18 ;  /* 0x000000101143723e */ /* 0x000fe20004806012 */
[----:B------:R-:W-:Y:S01]  /*8360*/  FMUL R49, R70, R56 ;  /* 0x0000003846317220 */ /* 0x000fe20000400000 */
[C---:B------:R-:W-:Y:S01]  /*8370*/  FFMA R46, R73.reuse, R119, R46 ;  /* 0x00000077492e7223 */ /* 0x040fe2000000002e */
[--C-:B------:R-:W-:Y:S02]  /*8380*/  HADD2.F32 R124, -RZ, R153.reuse.H0_H0 ;  /* 0x20000099ff7c7230 */ /* 0x100fe40000004100 */
[C---:B------:R-:W-:Y:S01]  /*8390*/  FFMA R47, R73.reuse, R120, R47 ;  /* 0x00000078492f7223 */ /* 0x040fe2000000002f */
[----:B------:R1:W-:Y:S01]  /*83a0*/  STS.128 [R137+UR44+0x6200], R64 ;  /* 0x0062004089007988 */ /* 0x0003e20008000c2c */
[----:B------:R-:W-:Y:S01]  /*83b0*/  HADD2.F32 R125, -RZ, R153.H1_H1 ;  /* 0x30000099ff7d7230 */ /* 0x000fe20000004100 */
[----:B------:R-:W-:Y:S01]  /*83c0*/  F2FP.SATFINITE.E5M2.F32.PACK_AB_MERGE_C R5, R10, R7, R5 ;  /* 0x000000070a05723e */ /* 0x000fe20004806005 */
[C---:B------:R-:W-:Y:S01]  /*83d0*/  FFMA R48, R73.reuse, R121, R48 ;  /* 0x0000007949307223 */ /* 0x040fe20000000030 */
[----:B------:R-:W-:Y:S01]  /*83e0*/  F2FP.SATFINITE.E5M2.F32.PACK_AB_MERGE_C R7, R28, R27, RZ ;  /* 0x0000001b1c07723e */ /* 0x000fe200048060ff */
        /* <DEDUP_REMOVED lines=8> */
[----:B------:R-:W-:Y:S01]  /*8470*/  FMUL R56, R70, R63 ;  /* 0x0000003f46387220 */ /* 0x000fe20000400000 */
[----:B------:R-:W-:Y:S01]  /*8480*/  F2FP.SATFINITE.E5M2.F32.PACK_AB_MERGE_C R4, R2, R0, R3 ;  /* 0x000000000204723e */ /* 0x000fe20004806003 */
[C---:B------:R-:W-:Y:S01]  /*8490*/  FFMA R53, R73.reuse, R126, R53 ;  /* 0x0000007e49357223 */ /* 0x040fe20000000035 */
[----:B------:R-:W-:Y:S01]  /*84a0*/  F2FP.SATFINITE.E5M2.F32.PACK_AB_MERGE_C R7, R26, R25, R7 ;  /* 0x000000191a07723e */ /* 0x000fe20004806007 */
[C---:B------:R-:W-:Y:S01]  /*84b0*/  FFMA R54, R73.reuse, R127, R54 ;  /* 0x0000007f49367223 */ /* 0x040fe20000000036 */
[--C-:B------:R-:W-:Y:S02]  /*84c0*/  HADD2.F32 R74, -RZ, R155.reuse.H0_H0 ;  /* 0x2000009bff4a7230 */ /* 0x100fe40000004100 */
[C---:B------:R-:W-:Y:S01]  /*84d0*/  FFMA R55, R73.reuse, R128, R55 ;  /* 0x0000008049377223 */ /* 0x040fe20000000037 */
[----:B------:R-:W-:Y:S01]  /*84e0*/  HADD2.F32 R131, -RZ, R155.H1_H1 ;  /* 0x3000009bff837230 */ /* 0x000fe20000004100 */
[----:B------:R1:W-:Y:S01]  /*84f0*/  STS.128 [R179+0x6010], R4 ;  /* 0x00601004b3007388 */ /* 0x0003e20000000c00 */
[----:B------:R-:W-:Y:S01]  /*8500*/  F2FP.SATFINITE.E5M2.F32.PACK_AB_MERGE_C R35, R36, R35, RZ ;  /* 0x000000232423723e */ /* 0x000fe200048060ff */
[C---:B------:R-:W-:Y:S01]  /*8510*/  FFMA R56, R73.reuse, R129, R56 ;  /* 0x0000008149387223 */ /* 0x040fe20000000038 */
[----:B------:R-:W-:Y:S01]  /*8520*/  F2FP.SATFINITE.E5M2.F32.PACK_AB_MERGE_C R39, R40, R39, RZ ;  /* 0x000000272827723e */ /* 0x000fe200048060ff */
[C---:B------:R-:W-:Y:S01]  /*8530*/  FFMA R57, R73.reuse, R72, R57 ;  /* 0x0000004849397223 */ /* 0x040fe20000000039 */
[----:B------:R-:W-:Y:S01]  /*8540*/  F2FP.SATFINITE.E5M2.F32.PACK_AB_MERGE_C R43, R44, R43, RZ ;  /* 0x0000002b2c2b723e */ /* 0x000fe200048060ff */
[C---:B------:R-:W-:Y:S01]  /*8550*/  FFMA R58, R73.reuse, R75, R58 ;  /* 0x0000004b493a7223 */ /* 0x040fe2000000003a */
[C---:B------:R-:W-:Y:S01]  /*8560*/  FFMA R59, R73.reuse, R74, R59 ;  /* 0x0000004a493b7223 */ /* 0x040fe2000000003b */
[----:B------:R-:W-:Y:S01]  /*8570*/  F2FP.SATFINITE.E5M2.F32.PACK_AB_MERGE_C R33, R34, R33, R35 ;  /* 0x000000212221723e */ /* 0x000fe20004806023 */
        /* <DEDUP_REMOVED lines=11> */
[----:B------:R-:W-:Y:S05]  /*8630*/  F2FP.SATFINITE.E5M2.F32.PACK_AB_MERGE_C R51, R58, R57, R59 ;  /* 0x000000393a33723e */ /* 0x000fea000480603b */
        /* <DEDUP_REMOVED lines=10> */
[----:B------:R-:W-:Y:S02]  /*86e0*/  UIADD3 UR9, UPT, UPT, UR49, 0x40, URZ ;  /* 0x0000004031097890 */ /* 0x000fe4000fffe0ff */
[----:B------:R-:W-:Y:S01]  /*86f0*/  UIADD3 UR8, UPT, UPT, UR44, 0x6200, URZ ;  /* 0x000062002c087890 */ /* 0x000fe2000fffe0ff */
[----:B------:R-:W-:Y:S01]  /*8700*/  UMOV UR10, UR50 ;  /* 0x00000032000a7c82 */ /* 0x000fe20008000000 */
[----:B------:R-:W-:Y:S01]  /*8710*/  UMOV UR11, UR36 ;  /* 0x00000024000b7c82 */ /* 0x000fe20008000000 */
[----:B--2---:R-:W-:Y:S04]  /*8720*/  UIADD3 UR4, UP0, UPT, UR6, 0x680, URZ ;  /* 0x0000068006047890 */ /* 0x004fe8000ff1e0ff */
[----:B------:R-:W-:Y:S09]  /*8730*/  UIADD3.X UR5, UPT, UPT, URZ, UR7, URZ, UP0, !UPT ;  /* 0x00000007ff057290 */ /* 0x000ff200087fe4ff */
[----:B------:R2:W-:Y:S01]  /*8740*/  UTMASTG.3D [UR8], [UR4] ;  /* 0x00000008040073b5 */ /* 0x0005e20008010000 */
[----:B------:R0:W-:Y:S01]  /*8750*/  UTMACMDFLUSH ;  /* 0x00000000000079b7 */ /* 0x0001e20000000000 */
[----:B--2---:R-:W-:Y:S04]  /*8760*/  DEPBAR.LE SB0, 0x1 ;  /* 0x000080400000791a */ /* 0x004fe80000000000 */
.L_x_112:
[----:B------:R-:W-:Y:S05]  /*8770*/  BSYNC.RECONVERGENT B0 ;  /* 0x0000000000007941 */ /* 0x000fea0003800200 */
.L_x_111:
[----:B------:R-:W-:Y:S01]  /*8780*/  R2UR UR4, R160 ;  /* 0x00000000a00472ca */ /* 0x000fe200000e0000 */
[----:B------:R-:W-:Y:S01]  /*8790*/  BAR.SYNC.DEFER_BLOCKING 0x1, 0x80 ;  /* 0x0042000000007b1d */ /* 0x000fe20000010000 */
[----:B------:R-:W-:Y:S01]  /*87a0*/  ISETP.NE.AND P0, PT, R162, 0x2, PT ;  /* 0x00000002a200780c */ /* 0x000fe20003f05270 */
[----:B------:R-:W-:Y:S01]  /*87b0*/  UISETP.NE.AND UP0, UPT, UR46, URZ, UPT ;  /* 0x000000ff2e00728c */ /* 0x000fe2000bf05270 */
[----:B------:R-:W-:Y:S01]  /*87c0*/  ISETP.NE.AND P1, PT, R68, 0x4, PT ;  /* 0x000000044400780c */ /* 0x000fe20003f25270 */
[----:B------:R-:W-:Y:S01]  /*87d0*/  UIADD3 UR20, UPT, UPT, UR37, UR63, URZ ;  /* 0x0000003f25147290 */ /* 0x000fe2000fffe0ff */
[----:B------:R-:W-:Y:S02]  /*87e0*/  SEL R0, RZ, 0x1, P0 ;  /* 0x00000001ff007807 */ /* 0x000fe40000000000 */
[----:B------:R-:W-:Y:S02]  /*87f0*/  SEL R3, RZ, 0x1, P1 ;  /* 0x00000001ff037807 */ /* 0x000fe40000800000 */
[----:B------:R-:W-:Y:S02]  /*8800*/  LOP3.LUT R167, R167, R0, RZ, 0x3c, !PT ;  /* 0x00000000a7a77212 */ /* 0x000fe400078e3cff */
[----:B------:R-:W-:Y:S01]  /*8810*/  LOP3.LUT R168, R168, R3, RZ, 0x3c, !PT ;  /* 0x00000003a8a87212 */ /* 0x000fe200078e3cff */
[----:B------:R-:W-:Y:S01]  /*8820*/  UIADD3 UR16, UPT, UPT, UR38, UR4, URZ ;  /* 0x0000000426107290 */ /* 0x000fe2000fffe0ff */
[----:B------:R-:W-:Y:S02]  /*8830*/  SEL R162, R162, RZ, P0 ;  /* 0x000000ffa2a27207 */ /* 0x000fe40000000000 */
[----:B------:R-:W-:Y:S01]  /*8840*/  SEL R68, R68, RZ, P1 ;  /* 0x000000ff44447207 */ /* 0x000fe20000800000 */
[----:B------:R-:W-:Y:S01]  /*8850*/  UMOV UR36, UR59 ;  /* 0x0000003b00247c82 */ /* 0x000fe20008000000 */
[----:B------:R-:W-:Y:S07]  /*8860*/  BRA.U UP0, `(.L_x_113) ;  /* 0xffffffc5005c7547 */ /* 0x000fee000b83ffff */
[----:B------:R-:W-:Y:S05]  /*8870*/  EXIT ;  /* 0x000000000000794d */ /* 0x000fea0003800000 */
.L_x_24:
[----:B--2---:R2:W3:Y:S02]  /*8880*/  SYNCS.PHASECHK.TRANS64.TRYWAIT P0, [R3+URZ+0xf0], R2 ;  /* 0x0000f002030075a7 */ /* 0x0044e400080011ff */
[----:B---3--:R-:W-:Y:S05]  /*8890*/  @!P0 NANOSLEEP.SYNCS 0x989680 ;  /* 0x009896800000895d */ /* 0x008fea0003900000 */
[----:B------:R-:W3:Y:S02]  /*88a0*/  @!P0 SYNCS.PHASECHK.TRANS64 P0, [R3+URZ+0xf0], R2 ;  /* 0x0000f002030085a7 */ /* 0x000ee400080010ff */
[----:B---3--:R-:W-:Y:S05]  /*88b0*/  @!P0 BRA `(.L_x_24) ;  /* 0xfffffffc00f08947 */ /* 0x008fea000383ffff */
[----:B------:R-:W-:Y:S05]  /*88c0*/  BRA `(.L_x_114) ;  /* 0xffffff8c00f07947 */ /* 0x000fea000383ffff */
.L_x_27:
[----:B-1----:R-:W-:-:S07]  /*88d0*/  MOV R0, UR33 ;  /* 0x0000002100007c02 */ /* 0x002fce0008000f00 */
.L_x_115:
[----:B-1----:R1:W2:Y:S02]  /*88e0*/  SYNCS.PHASECHK.TRANS64.TRYWAIT P0, [R0+URZ+0x28], R3 ;  /* 0x00002803000075a7 */ /* 0x0022a400080011ff */
[----:B--2---:R-:W-:Y:S05]  /*88f0*/  @!P0 NANOSLEEP.SYNCS 0x989680 ;  /* 0x009896800000895d */ /* 0x004fea0003900000 */
[----:B------:R-:W2:Y:S02]  /*8900*/  @!P0 SYNCS.PHASECHK.TRANS64 P0, [R0+URZ+0x28], R3 ;  /* 0x00002803000085a7 */ /* 0x000ea400080010ff */
[----:B--2---:R-:W-:Y:S05]  /*8910*/  @!P0 BRA `(.L_x_115) ;  /* 0xfffffffc00f08947 */ /* 0x004fea000383ffff */
[----:B------:R-:W-:Y:S05]  /*8920*/  BRA `(.L_x_26) ;  /* 0xffffff9000387947 */ /* 0x000fea000383ffff */
.L_x_34:
[----:B-1----:R-:W-:-:S07]  /*8930*/  MOV R0, UR17 ;  /* 0x0000001100007c02 */ /* 0x002fce0008000f00 */
.L_x_116:
[----:B-1----:R1:W2:Y:S02]  /*8940*/  SYNCS.PHASECHK.TRANS64.TRYWAIT P0, [R0+URZ+0x28], R3 ;  /* 0x00002803000075a7 */ /* 0x0022a400080011ff */
[----:B--2---:R-:W-:Y:S05]  /*8950*/  @!P0 NANOSLEEP.SYNCS 0x989680 ;  /* 0x009896800000895d */ /* 0x004fea0003900000 */
[----:B------:R-:W2:Y:S02]  /*8960*/  @!P0 SYNCS.PHASECHK.TRANS64 P0, [R0+URZ+0x28], R3 ;  /* 0x00002803000085a7 */ /* 0x000ea400080010ff */
[----:B--2---:R-:W-:Y:S05]  /*8970*/  @!P0 BRA `(.L_x_116) ;  /* 0xfffffffc00f08947 */ /* 0x004fea000383ffff */
[----:B------:R-:W-:Y:S05]  /*8980*/  BRA `(.L_x_33) ;  /* 0xffffff9000f47947 */ /* 0x000fea000383ffff */
.L_x_39:
[----:B-1----:R1:W2:Y:S02]  /*8990*/  SYNCS.PHASECHK.TRANS64.TRYWAIT P0, [R3+URZ+0x80], R0 ;  /* 0x00008000030075a7 */ /* 0x0022a400080011ff */
[----:B--2---:R-:W-:Y:S05]  /*89a0*/  @!P0 NANOSLEEP.SYNCS 0x989680 ;  /* 0x009896800000895d */ /* 0x004fea0003900000 */
[----:B------:R-:W2:Y:S02]  /*89b0*/  @!P0 SYNCS.PHASECHK.TRANS64 P0, [R3+URZ+0x80], R0 ;  /* 0x00008000030085a7 */ /* 0x000ea400080010ff */
[----:B--2---:R-:W-:Y:S05]  /*89c0*/  @!P0 BRA `(.L_x_39) ;  /* 0xfffffffc00f08947 */ /* 0x004fea000383ffff */
[----:B------:R-:W-:Y:S05]  /*89d0*/  BRA `(.L_x_117) ;  /* 0xffffff9400987947 */ /* 0x000fea000383ffff */
.L_x_43:
[----:B-1----:R-:W-:-:S07]  /*89e0*/  MOV R0, UR4 ;  /* 0x0000000400007c02 */ /* 0x002fce0008000f00 */
.L_x_118:
[----:B-1----:R1:W2:Y:S02]  /*89f0*/  SYNCS.PHASECHK.TRANS64.TRYWAIT P0, [R0+URZ], R3 ;  /* 0x00000003000075a7 */ /* 0x0022a400080011ff */
[----:B--2---:R-:W-:Y:S05]  /*8a00*/  @!P0 NANOSLEEP.SYNCS 0x989680 ;  /* 0x009896800000895d */ /* 0x004fea0003900000 */
[----:B------:R-:W2:Y:S02]  /*8a10*/  @!P0 SYNCS.PHASECHK.TRANS64 P0, [R0+URZ], R3 ;  /* 0x00000003000085a7 */ /* 0x000ea400080010ff */
[----:B--2---:R-:W-:Y:S05]  /*8a20*/  @!P0 BRA `(.L_x_118) ;  /* 0xfffffffc00f08947 */ /* 0x004fea000383ffff */
[----:B------:R-:W-:Y:S05]  /*8a30*/  BRA `(.L_x_119) ;  /* 0xffffff9c00407947 */ /* 0x000fea000383ffff */
.L_x_44:
[----:B------:R-:W-:-:S07]  /*8a40*/  MOV R0, UR5 ;  /* 0x0000000500007c02 */ /* 0x000fce0008000f00 */
.L_x_120:
[----:B-1----:R1:W2:Y:S02]  /*8a50*/  SYNCS.PHASECHK.TRANS64.TRYWAIT P0, [R0+URZ], R3 ;  /* 0x00000003000075a7 */ /* 0x0022a400080011ff */
[----:B--2---:R-:W-:Y:S05]  /*8a60*/  @!P0 NANOSLEEP.SYNCS 0x989680 ;  /* 0x009896800000895d */ /* 0x004fea0003900000 */
[----:B------:R-:W2:Y:S02]  /*8a70*/  @!P0 SYNCS.PHASECHK.TRANS64 P0, [R0+URZ], R3 ;  /* 0x00000003000085a7 */ /* 0x000ea400080010ff */
[----:B--2---:R-:W-:Y:S05]  /*8a80*/  @!P0 BRA `(.L_x_120) ;  /* 0xfffffffc00f08947 */ /* 0x004fea000383ffff */
[----:B------:R-:W-:Y:S05]  /*8a90*/  BRA `(.L_x_121) ;  /* 0xffffff9c004c7947 */ /* 0x000fea000383ffff */
.L_x_45:
[----:B------:R-:W-:-:S07]  /*8aa0*/  MOV R0, UR5 ;  /* 0x0000000500007c02 */ /* 0x000fce0008000f00 */
.L_x_122:
[----:B-1----:R1:W2:Y:S02]  /*8ab0*/  SYNCS.PHASECHK.TRANS64.TRYWAIT P0, [R0+URZ], R3 ;  /* 0x00000003000075a7 */ /* 0x0022a400080011ff */
[----:B--2---:R-:W-:Y:S05]  /*8ac0*/  @!P0 NANOSLEEP.SYNCS 0x989680 ;  /* 0x009896800000895d */ /* 0x004fea0003900000 */
[----:B------:R-:W2:Y:S02]  /*8ad0*/  @!P0 SYNCS.PHASECHK.TRANS64 P0, [R0+URZ], R3 ;  /* 0x00000003000085a7 */ /* 0x000ea400080010ff */
[----:B--2---:R-:W-:Y:S05]  /*8ae0*/  @!P0 BRA `(.L_x_122) ;  /* 0xfffffffc00f08947 */ /* 0x004fea000383ffff */
[----:B------:R-:W-:Y:S05]  /*8af0*/  BRA `(.L_x_123) ;  /* 0xffffff9c00587947 */ /* 0x000fea000383ffff */
.L_x_46:
[----:B------:R-:W-:-:S07]  /*8b00*/  MOV R0, UR5 ;  /* 0x0000000500007c02 */ /* 0x000fce0008000f00 */
.L_x_124:
[----:B-1----:R1:W2:Y:S02]  /*8b10*/  SYNCS.PHASECHK.TRANS64.TRYWAIT P0, [R0+URZ], R3 ;  /* 0x00000003000075a7 */ /* 0x0022a400080011ff */
[----:B--2---:R-:W-:Y:S05]  /*8b20*/  @!P0 NANOSLEEP.SYNCS 0x989680 ;  /* 0x009896800000895d */ /* 0x004fea0003900000 */
[----:B------:R-:W2:Y:S02]  /*8b30*/  @!P0 SYNCS.PHASECHK.TRANS64 P0, [R0+URZ], R3 ;  /* 0x00000003000085a7 */ /* 0x000ea400080010ff */
[----:B--2---:R-:W-:Y:S05]  /*8b40*/  @!P0 BRA `(.L_x_124) ;  /* 0xfffffffc00f08947 */ /* 0x004fea000383ffff */
[----:B------:R-:W-:Y:S05]  /*8b50*/  BRA `(.L_x_125) ;  /* 0xffffff9c00647947 */ /* 0x000fea000383ffff */
.L_x_49:
[----:B-1----:R1:W2:Y:S02]  /*8b60*/  SYNCS.PHASECHK.TRANS64.TRYWAIT P0, [R2+URZ+0xe0], R5 ;  /* 0x0000e005020075a7 */ /* 0x0022a400080011ff */
[----:B--2---:R-:W-:Y:S05]  /*8b70*/  @!P0 NANOSLEEP.SYNCS 0x989680 ;  /* 0x009896800000895d */ /* 0x004fea0003900000 */
[----:B------:R-:W2:Y:S02]  /*8b80*/  @!P0 SYNCS.PHASECHK.TRANS64 P0, [R2+URZ+0xe0], R5 ;  /* 0x0000e005020085a7 */ /* 0x000ea400080010ff */
[----:B--2---:R-:W-:Y:S05]  /*8b90*/  @!P0 BRA `(.L_x_49) ;  /* 0xfffffffc00f08947 */ /* 0x004fea000383ffff */
[----:B------:R-:W-:Y:S05]  /*8ba0*/  BRA `(.L_x_126) ;  /* 0xffffff9c00c07947 */ /* 0x000fea000383ffff */
.L_x_50:
[----:B------:R-:W-:-:S07]  /*8bb0*/  MOV R2, UR4 ;  /* 0x0000000400027c02 */ /* 0x000fce0008000f00 */
.L_x_127:
[----:B-1----:R1:W2:Y:S02]  /*8bc0*/  SYNCS.PHASECHK.TRANS64.TRYWAIT P0, [R2+URZ+0x90], R5 ;  /* 0x00009005020075a7 */ /* 0x0022a400080011ff */
[----:B--2---:R-:W-:Y:S05]  /*8bd0*/  @!P0 NANOSLEEP.SYNCS 0x989680 ;  /* 0x009896800000895d */ /* 0x004fea0003900000 */
[----:B------:R-:W2:Y:S02]  /*8be0*/  @!P0 SYNCS.PHASECHK.TRANS64 P0, [R2+URZ+0x90], R5 ;  /* 0x00009005020085a7 */ /* 0x000ea400080010ff */
[----:B--2---:R-:W-:Y:S05]  /*8bf0*/  @!P0 BRA `(.L_x_127) ;  /* 0xfffffffc00f08947 */ /* 0x004fea000383ffff */
[----:B------:R-:W-:Y:S05]  /*8c00*/  BRA `(.L_x_128) ;  /* 0xffffff9c00d07947 */ /* 0x000fea000383ffff */
.L_x_51:
[----:B-1----:R1:W2:Y:S02]  /*8c10*/  SYNCS.PHASECHK.TRANS64.TRYWAIT P1, [R2+URZ+0x80], R5 ;  /* 0x00008005020075a7 */ /* 0x0022a400080211ff */
[----:B--2---:R-:W-:Y:S05]  /*8c20*/  @!P1 NANOSLEEP.SYNCS 0x989680 ;  /* 0x009896800000995d */ /* 0x004fea0003900000 */
[----:B------:R-:W2:Y:S02]  /*8c30*/  @!P1 SYNCS.PHASECHK.TRANS64 P1, [R2+URZ+0x80], R5 ;  /* 0x00008005020095a7 */ /* 0x000ea400080210ff */
[----:B--2---:R-:W-:Y:S05]  /*8c40*/  @!P1 BRA `(.L_x_51) ;  /* 0xfffffffc00f09947 */ /* 0x004fea000383ffff */
[----:B------:R-:W-:Y:S05]  /*8c50*/  BRA `(.L_x_129) ;  /* 0xffffffa000007947 */ /* 0x000fea000383ffff */
.L_x_54:
[----:B------:R-:W-:-:S07]  /*8c60*/  MOV R0, UR4 ;  /* 0x0000000400007c02 */ /* 0x000fce0008000f00 */
.L_x_130:
[----:B-1----:R1:W2:Y:S02]  /*8c70*/  SYNCS.PHASECHK.TRANS64.TRYWAIT P0, [R0+URZ+0x90], R3 ;  /* 0x00009003000075a7 */ /* 0x0022a400080011ff */
[----:B--2---:R-:W-:Y:S05]  /*8c80*/  @!P0 NANOSLEEP.SYNCS 0x989680 ;  /* 0x009896800000895d */ /* 0x004fea0003900000 */
[----:B------:R-:W2:Y:S02]  /*8c90*/  @!P0 SYNCS.PHASECHK.TRANS64 P0, [R0+URZ+0x90], R3 ;  /* 0x00009003000085a7 */ /* 0x000ea400080010ff */
[----:B--2---:R-:W-:Y:S05]  /*8ca0*/  @!P0 BRA `(.L_x_130) ;  /* 0xfffffffc00f08947 */ /* 0x004fea000383ffff */
[----:B------:R-:W-:Y:S05]  /*8cb0*/  BRA `(.L_x_53) ;  /* 0xffffffa000547947 */ /* 0x000fea000383ffff */
.L_x_61:
[----:B-1----:R1:W2:Y:S02]  /*8cc0*/  SYNCS.PHASECHK.TRANS64.TRYWAIT P1, [R0+URZ+0x80], R5 ;  /* 0x00008005000075a7 */ /* 0x0022a400080211ff */
[----:B--2---:R-:W-:Y:S05]  /*8cd0*/  @!P1 NANOSLEEP.SYNCS 0x989680 ;  /* 0x009896800000995d */ /* 0x004fea0003900000 */
[----:B------:R-:W2:Y:S02]  /*8ce0*/  @!P1 SYNCS.PHASECHK.TRANS64 P1, [R0+URZ+0x80], R5 ;  /* 0x00008005000095a7 */ /* 0x000ea400080210ff */
[----:B--2---:R-:W-:Y:S05]  /*8cf0*/  @!P1 BRA `(.L_x_61) ;  /* 0xfffffffc00f09947 */ /* 0x004fea000383ffff */
[----:B------:R-:W-:Y:S05]  /*8d00*/  BRA `(.L_x_131) ;  /* 0xffffffa400b87947 */ /* 0x000fea000383ffff */
.L_x_62:
[----:B------:R-:W-:-:S07]  /*8d10*/  MOV R3, UR22 ;  /* 0x0000001600037c02 */ /* 0x000fce0008000f00 */
.L_x_132:
[----:B-1----:R1:W2:Y:S02]  /*8d20*/  SYNCS.PHASECHK.TRANS64.TRYWAIT P0, [R3+URZ+0xc0], R0 ;  /* 0x0000c000030075a7 */ /* 0x0022a400080011ff */
[----:B--2---:R-:W-:Y:S05]  /*8d30*/  @!P0 NANOSLEEP.SYNCS 0x989680 ;  /* 0x009896800000895d */ /* 0x004fea0003900000 */
[----:B------:R-:W2:Y:S02]  /*8d40*/  @!P0 SYNCS.PHASECHK.TRANS64 P0, [R3+URZ+0xc0], R0 ;  /* 0x0000c000030085a7 */ /* 0x000ea400080010ff */
[----:B--2---:R-:W-:Y:S05]  /*8d50*/  @!P0 BRA `(.L_x_132) ;  /* 0xfffffffc00f08947 */ /* 0x004fea000383ffff */
[----:B------:R-:W-:Y:S05]  /*8d60*/  BRA `(.L_x_133) ;  /* 0xffffffa400f07947 */ /* 0x000fea000383ffff */
.L_x_65:
[----:B------:R-:W-:Y:S07]  /*8d70*/  MOV R0, UR5 ;  /* 0x0000000500007c02 */ /* 0x000fee0008000f00 */
.L_x_134:
[----:B-1----:R1:W2:Y:S02]  /*8d80*/  SYNCS.PHASECHK.TRANS64.TRYWAIT P0, [R0+URZ], R3 ;  /* 0x00000003000075a7 */ /* 0x0022a400080011ff */
[----:B--2---:R-:W-:Y:S05]  /*8d90*/  @!P0 NANOSLEEP.SYNCS 0x989680 ;  /* 0x009896800000895d */ /* 0x004fea0003900000 */
[----:B------:R-:W2:Y:S02]  /*8da0*/  @!P0 SYNCS.PHASECHK.TRANS64 P0, [R0+URZ], R3 ;  /* 0x00000003000085a7 */ /* 0x000ea400080010ff */
[----:B--2---:R-:W-:Y:S05]  /*8db0*/  @!P0 BRA `(.L_x_134) ;  /* 0xfffffffc00f08947 */ /* 0x004fea000383ffff */
[----:B------:R-:W-:Y:S05]  /*8dc0*/  BRA `(.L_x_64) ;  /* 0xffffffa8000c7947 */ /* 0x000fea000383ffff */
.L_x_68:
[----:B------:R-:W-:-:S07]  /*8dd0*/  MOV R0, UR4 ;  /* 0x0000000400007c02 */ /* 0x000fce0008000f00 */
.L_x_135:
[----:B--2---:R2:W4:Y:S02]  /*8de0*/  SYNCS.PHASECHK.TRANS64.TRYWAIT P0, [R0+URZ], R3 ;  /* 0x00000003000075a7 */ /* 0x00452400080011ff */
[----:B----4-:R-:W-:Y:S05]  /*8df0*/  @!P0 NANOSLEEP.SYNCS 0x989680 ;  /* 0x009896800000895d */ /* 0x010fea0003900000 */
[----:B------:R-:W4:Y:S02]  /*8e00*/  @!P0 SYNCS.PHASECHK.TRANS64 P0, [R0+URZ], R3 ;  /* 0x00000003000085a7 */ /* 0x000f2400080010ff */
[----:B----4-:R-:W-:Y:S05]  /*8e10*/  @!P0 BRA `(.L_x_135) ;  /* 0xfffffffc00f08947 */ /* 0x010fea000383ffff */
[----:B------:R-:W-:Y:S05]  /*8e20*/  BRA `(.L_x_136) ;  /* 0xffffffa800c07947 */ /* 0x000fea000383ffff */
.L_x_69:
[----:B------:R-:W-:-:S07]  /*8e30*/  MOV R0, UR5 ;  /* 0x0000000500007c02 */ /* 0x000fce0008000f00 */
.L_x_137:
[----:B-1----:R1:W2:Y:S02]  /*8e40*/  SYNCS.PHASECHK.TRANS64.TRYWAIT P0, [R0+URZ], R3 ;  /* 0x00000003000075a7 */ /* 0x0022a400080011ff */
[----:B--2---:R-:W-:Y:S05]  /*8e50*/  @!P0 NANOSLEEP.SYNCS 0x989680 ;  /* 0x009896800000895d */ /* 0x004fea0003900000 */
[----:B------:R-:W2:Y:S02]  /*8e60*/  @!P0 SYNCS.PHASECHK.TRANS64 P0, [R0+URZ], R3 ;  /* 0x00000003000085a7 */ /* 0x000ea400080010ff */
[----:B--2---:R-:W-:Y:S05]  /*8e70*/  @!P0 BRA `(.L_x_137) ;  /* 0xfffffffc00f08947 */ /* 0x004fea000383ffff */
[----:B------:R-:W-:Y:S05]  /*8e80*/  BRA `(.L_x_138) ;  /* 0xffffffa800cc7947 */ /* 0x000fea000383ffff */
.L_x_70:
[----:B------:R-:W-:-:S07]  /*8e90*/  MOV R0, UR5 ;  /* 0x0000000500007c02 */ /* 0x000fce0008000f00 */
.L_x_139:
[----:B-1----:R1:W2:Y:S02]  /*8ea0*/  SYNCS.PHASECHK.TRANS64.TRYWAIT P0, [R0+URZ], R3 ;  /* 0x00000003000075a7 */ /* 0x0022a400080011ff */
[----:B--2---:R-:W-:Y:S05]  /*8eb0*/  @!P0 NANOSLEEP.SYNCS 0x989680 ;  /* 0x009896800000895d */ /* 0x004fea0003900000 */
[----:B------:R-:W2:Y:S02]  /*8ec0*/  @!P0 SYNCS.PHASECHK.TRANS64 P0, [R0+URZ], R3 ;  /* 0x00000003000085a7 */ /* 0x000ea400080010ff */
[----:B--2---:R-:W-:Y:S05]  /*8ed0*/  @!P0 BRA `(.L_x_139) ;  /* 0xfffffffc00f08947 */ /* 0x004fea000383ffff */
[----:B------:R-:W-:Y:S05]  /*8ee0*/  BRA `(.L_x_140) ;  /* 0xffffffa800d87947 */ /* 0x000fea000383ffff */
.L_x_71:
[----:B------:R-:W-:-:S07]  /*8ef0*/  MOV R0, UR4 ;  /* 0x0000000400007c02 */ /* 0x000fce0008000f00 */
.L_x_141:
[----:B-1----:R1:W2:Y:S02]  /*8f00*/  SYNCS.PHASECHK.TRANS64.TRYWAIT P0, [R0+URZ], R3 ;  /* 0x00000003000075a7 */ /* 0x0022a400080011ff */
[----:B--2---:R-:W-:Y:S05]  /*8f10*/  @!P0 NANOSLEEP.SYNCS 0x989680 ;  /* 0x009896800000895d */ /* 0x004fea0003900000 */
[----:B------:R-:W2:Y:S02]  /*8f20*/  @!P0 SYNCS.PHASECHK.TRANS64 P0, [R0+URZ], R3 ;  /* 0x00000003000085a7 */ /* 0x000ea400080010ff */
[----:B--2---:R-:W-:Y:S05]  /*8f30*/  @!P0 BRA `(.L_x_141) ;  /* 0xfffffffc00f08947 */ /* 0x004fea000383ffff */
[----:B------:R-:W-:Y:S05]  /*8f40*/  BRA `(.L_x_142) ;  /* 0xffffffa800e47947 */ /* 0x000fea000383ffff */
.L_x_76:
[----:B--2---:R2:W3:Y:S02]  /*8f50*/  SYNCS.PHASECHK.TRANS64.TRYWAIT P0, [R12+URZ+0x80], R9 ;  /* 0x000080090c0075a7 */ /* 0x0044e400080011ff */
[----:B---3--:R-:W-:Y:S05]  /*8f60*/  @!P0 NANOSLEEP.SYNCS 0x989680 ;  /* 0x009896800000895d */ /* 0x008fea0003900000 */
[----:B------:R-:W3:Y:S02]  /*8f70*/  @!P0 SYNCS.PHASECHK.TRANS64 P0, [R12+URZ+0x80], R9 ;  /* 0x000080090c0085a7 */ /* 0x000ee400080010ff */
[----:B---3--:R-:W-:Y:S05]  /*8f80*/  @!P0 BRA `(.L_x_76) ;  /* 0xfffffffc00f08947 */ /* 0x008fea000383ffff */
[----:B------:R-:W-:Y:S05]  /*8f90*/  BRA `(.L_x_143) ;  /* 0xffffffac00fc7947 */ /* 0x000fea000383ffff */
.L_x_79:
[----:B------:R-:W-:Y:S07]  /*8fa0*/  MOV R0, UR21 ;  /* 0x0000001500007c02 */ /* 0x000fee0008000f00 */
.L_x_144:
[----:B--2---:R2:W3:Y:S02]  /*8fb0*/  SYNCS.PHASECHK.TRANS64.TRYWAIT P2, [R0+URZ+0x78], R11 ;  /* 0x0000780b000075a7 */ /* 0x0044e400080411ff */
[----:B---3--:R-:W-:Y:S05]  /*8fc0*/  @!P2 NANOSLEEP.SYNCS 0x989680 ;  /* 0x009896800000a95d */ /* 0x008fea0003900000 */
[----:B------:R-:W3:Y:S02]  /*8fd0*/  @!P2 SYNCS.PHASECHK.TRANS64 P2, [R0+URZ+0x78], R11 ;  /* 0x0000780b0000a5a7 */ /* 0x000ee400080410ff */
[----:B---3--:R-:W-:Y:S05]  /*8fe0*/  @!P2 BRA `(.L_x_144) ;  /* 0xfffffffc00f0a947 */ /* 0x008fea000383ffff */
[----:B------:R-:W-:Y:S05]  /*8ff0*/  BRA `(.L_x_78) ;  /* 0xffffffb400647947 */ /* 0x000fea000383ffff */
.L_x_82:
[----:B--2---:R-:W-:Y:S07]  /*9000*/  MOV R0, UR21 ;  /* 0x0000001500007c02 */ /* 0x004fee0008000f00 */
.L_x_145:
[----:B--2---:R2:W3:Y:S02]  /*9010*/  SYNCS.PHASECHK.TRANS64.TRYWAIT P0, [R0+URZ+0x60], R9 ;  /* 0x00006009000075a7 */ /* 0x0044e400080011ff */
[----:B---3--:R-:W-:Y:S05]  /*9020*/  @!P0 NANOSLEEP.SYNCS 0x989680 ;  /* 0x009896800000895d */ /* 0x008fea0003900000 */
[----:B------:R-:W3:Y:S02]  /*9030*/  @!P0 SYNCS.PHASECHK.TRANS64 P0, [R0+URZ+0x60], R9 ;  /* 0x00006009000085a7 */ /* 0x000ee400080010ff */
[----:B---3--:R-:W-:Y:S05]  /*9040*/  @!P0 BRA `(.L_x_145) ;  /* 0xfffffffc00f08947 */ /* 0x008fea000383ffff */
[----:B------:R-:W-:Y:S05]  /*9050*/  BRA `(.L_x_146) ;  /* 0xffffffb400c07947 */ /* 0x000fea000383ffff */
.L_x_83:
[----:B------:R-:W-:Y:S07]  /*9060*/  MOV R0, UR21 ;  /* 0x0000001500007c02 */ /* 0x000fee0008000f00 */
.L_x_147:
[----:B--2---:R2:W3:Y:S02]  /*9070*/  SYNCS.PHASECHK.TRANS64.TRYWAIT P0, [R0+URZ+0x68], R9 ;  /* 0x00006809000075a7 */ /* 0x0044e400080011ff */
[----:B---3--:R-:W-:Y:S05]  /*9080*/  @!P0 NANOSLEEP.SYNCS 0x989680 ;  /* 0x009896800000895d */ /* 0x008fea0003900000 */
[----:B------:R-:W3:Y:S02]  /*9090*/  @!P0 SYNCS.PHASECHK.TRANS64 P0, [R0+URZ+0x68], R9 ;  /* 0x00006809000085a7 */ /* 0x000ee400080010ff */
[----:B---3--:R-:W-:Y:S05]  /*90a0*/  @!P0 BRA `(.L_x_147) ;  /* 0xfffffffc00f08947 */ /* 0x008fea000383ffff */
[----:B------:R-:W-:Y:S05]  /*90b0*/  BRA `(.L_x_148) ;  /* 0xffffffb400fc7947 */ /* 0x000fea000383ffff */
.L_x_85:
[----:B------:R-:W-:-:S07]  /*90c0*/  MOV R0, UR21 ;  /* 0x0000001500007c02 */ /* 0x000fce0008000f00 */
.L_x_149:
[----:B---3--:R3:W4:Y:S02]  /*90d0*/  SYNCS.PHASECHK.TRANS64.TRYWAIT P0, [R0+URZ+0x60], R3 ;  /* 0x00006003000075a7 */ /* 0x00872400080011ff */
[----:B----4-:R-:W-:Y:S05]  /*90e0*/  @!P0 NANOSLEEP.SYNCS 0x989680 ;  /* 0x009896800000895d */ /* 0x010fea0003900000 */
[----:B------:R-:W4:Y:S02]  /*90f0*/  @!P0 SYNCS.PHASECHK.TRANS64 P0, [R0+URZ+0x60], R3 ;  /* 0x00006003000085a7 */ /* 0x000f2400080010ff */
[----:B----4-:R-:W-:Y:S05]  /*9100*/  @!P0 BRA `(.L_x_149) ;  /* 0xfffffffc00f08947 */ /* 0x010fea000383ffff */
[----:B------:R-:W-:Y:S05]  /*9110*/  BRA `(.L_x_150) ;  /* 0xffffffb800707947 */ /* 0x000fea000383ffff */
.L_x_87:
[----:B-1----:R1:W2:Y:S02]  /*9120*/  SYNCS.PHASECHK.TRANS64.TRYWAIT P0, [R3+URZ+0x80], R0 ;  /* 0x00008000030075a7 */ /* 0x0022a400080011ff */
[----:B--2---:R-:W-:Y:S05]  /*9130*/  @!P0 NANOSLEEP.SYNCS 0x989680 ;  /* 0x009896800000895d */ /* 0x004fea0003900000 */
[----:B------:R-:W2:Y:S02]  /*9140*/  @!P0 SYNCS.PHASECHK.TRANS64 P0, [R3+URZ+0x80], R0 ;  /* 0x00008000030085a7 */ /* 0x000ea400080010ff */
[----:B--2---:R-:W-:Y:S05]  /*9150*/  @!P0 BRA `(.L_x_87) ;  /* 0xfffffffc00f08947 */ /* 0x004fea000383ffff */
[----:B------:R-:W-:Y:S05]  /*9160*/  BRA `(.L_x_151) ;  /* 0xffffffbc00307947 */ /* 0x000fea000383ffff */
.L_x_98:
[----:B-1----:R1:W2:Y:S02]  /*9170*/  SYNCS.PHASECHK.TRANS64.TRYWAIT P1, [R3+URZ+0x50], R0 ;  /* 0x00005000030075a7 */ /* 0x0022a400080211ff */
[----:B--2---:R-:W-:Y:S05]  /*9180*/  @!P1 NANOSLEEP.SYNCS 0x989680 ;  /* 0x009896800000995d */ /* 0x004fea0003900000 */
[----:B------:R-:W2:Y:S02]  /*9190*/  @!P1 SYNCS.PHASECHK.TRANS64 P1, [R3+URZ+0x50], R0 ;  /* 0x00005000030095a7 */ /* 0x000ea400080210ff */
[----:B--2---:R-:W-:Y:S05]  /*91a0*/  @!P1 BRA `(.L_x_98) ;  /* 0xfffffffc00f09947 */ /* 0x004fea000383ffff */
[----:B------:R-:W-:Y:S05]  /*91b0*/  BRA `(.L_x_97) ;  /* 0xffffffc800ac7947 */ /* 0x000fea000383ffff */
.L_x_100:
[----:B--2---:R2:W4:Y:S02]  /*91c0*/  SYNCS.PHASECHK.TRANS64.TRYWAIT P0, [R186+URZ+0xa0], R5 ;  /* 0x0000a005ba0075a7 */ /* 0x00452400080011ff */
[----:B----4-:R-:W-:Y:S05]  /*91d0*/  @!P0 NANOSLEEP.SYNCS 0x989680 ;  /* 0x009896800000895d */ /* 0x010fea0003900000 */
[----:B------:R-:W4:Y:S02]  /*91e0*/  @!P0 SYNCS.PHASECHK.TRANS64 P0, [R186+URZ+0xa0], R5 ;  /* 0x0000a005ba0085a7 */ /* 0x000f2400080010ff */
[----:B----4-:R-:W-:Y:S05]  /*91f0*/  @!P0 BRA `(.L_x_100) ;  /* 0xfffffffc00f08947 */ /* 0x010fea000383ffff */
[----:B------:R-:W-:Y:S05]  /*9200*/  BRA `(.L_x_99) ;  /* 0xffffffcc00087947 */ /* 0x000fea000383ffff */
.L_x_109:
[----:B--2---:R2:W3:Y:S02]  /*9210*/  SYNCS.PHASECHK.TRANS64.TRYWAIT P0, [R193+URZ+0x50], R0 ;  /* 0x00005000c10075a7 */ /* 0x0044e400080011ff */
[----:B---3--:R-:W-:Y:S05]  /*9220*/  @!P0 NANOSLEEP.SYNCS 0x989680 ;  /* 0x009896800000895d */ /* 0x008fea0003900000 */
[----:B------:R-:W3:Y:S02]  /*9230*/  @!P0 SYNCS.PHASECHK.TRANS64 P0, [R193+URZ+0x50], R0 ;  /* 0x00005000c10085a7 */ /* 0x000ee400080010ff */
[----:B---3--:R-:W-:Y:S05]  /*9240*/  @!P0 BRA `(.L_x_109) ;  /* 0xfffffffc00f08947 */ /* 0x008fea000383ffff */
[----:B------:R-:W-:Y:S05]  /*9250*/  BRA `(.L_x_108) ;  /* 0xffffffe000147947 */ /* 0x000fea000383ffff */
        .weak           $__internal_0_$__cuda_sm10x_tcgen05_guardrail_trap_col_being_dealloced_not_returned_by_alloc
        .type           $__internal_0_$__cuda_sm10x_tcgen05_guardrail_trap_col_being_dealloced_not_returned_by_alloc,@function
        .size           $__internal_0_$__cuda_sm10x_tcgen05_guardrail_trap_col_being_dealloced_not_returned_by_alloc,($__internal_1_$__cuda_sm10x_tcgen05_guardrail_trap_phase_invalid_during_alloc - $__internal_0_$__cuda_sm10x_tcgen05_guardrail_trap_col_being_dealloced_not_returned_by_alloc)
$__internal_0_$__cuda_sm10x_tcgen05_guardrail_trap_col_being_dealloced_not_returned_by_alloc:
[----:B------:R-:W-:Y:S05]  /*9260*/  BPT.TRAP 0x1 ;  /* 0x000000040000795c */ /* 0x000fea0000300000 */
[----:B------:R-:W-:-:S04]  /*9270*/  HFMA2 R3, -RZ, RZ, 0, 0 ;  /* 0x00000000ff037431 */ /* 0x000fc800000001ff */
[----:B------:R-:W-:Y:S05]  /*9280*/  RET.REL.NODEC R2 `(_ZN7cutlass13device_kernelINS_4gemm6kernel13GemmUniversalIN4cute5tupleIJiiiiEEENS1_10collective13CollectiveMmaINS1_35MainloopSm100TmaUmmaWarpSpecializedILi5ELi2ELi4ENS5_IJNS4_1CILi1EEENSA_ILi2EEESB_EEEEENS5_IJNSA_ILi128EEESF_NSA_ILi64EEEEEENS_12float_e5m2_tENS5_IJlSB_lEEESI_SJ_NS4_8TiledMMAINS4_8MMA_AtomIJNS4_10MMA_TraitsINS4_19SM100_MMA_F8F6F4_SSEJSI_SI_fSF_SF_NS4_17integral_constantINS4_4UMMA5MajorELSQ_0EEESR_NSO_INSP_7ScaleInELSS_0EEEST_EEEEEENS4_6LayoutINS5_IJSB_SB_SB_EEENS5_IJNSA_ILi0EEESY_SY_EEEEENS5_IJNS4_10UnderscoreES11_S11_EEEEENS4_23SM90_TMA_LOAD_MULTICASTENS4_14ComposedLayoutINS4_7SwizzleILi2ELi4ELi3EEENS4_18smem_ptr_flag_bitsILi8EEENSW_INS5_IJNSA_ILi8EEESG_EEENS5_IJSG_SB_EEEEEEEvNS4_8identityENS4_13SM90_TMA_LOADES1E_vS1F_EENS_8epilogue10collective18CollectiveEpilogueINS1I_23Sm100TmaWarpSpecializedILi2ELi2ELi64ELb0ELb0EEEJSH_NS5_IJNSW_ISF_SB_EENSW_ISG_SB_EEEEESI_SJ_SI_SJ_NS1I_6fusion15FusionCallbacksIS1M_NS1Q_17LinearCombinationISI_fSI_fLNS_15FloatRoundStyleE2EEESH_S1P_JEEENS4_5SM1004TMEM4LOAD26SM100_TMEM_LOAD_32dp32b64xES1G_S1E_NS4_39AutoVectorizingCopyWithAssumedAlignmentILi128EEENS4_14SM90_TMA_STOREES1E_S21_S21_EEEvvEEEEvNT_6ParamsE) ;  /* 0xffffff6c025c7950 */ /* 0x000fea0003c3ffff */
        .weak           $__internal_1_$__cuda_sm10x_tcgen05_guardrail_trap_phase_invalid_during_alloc
        .type           $__internal_1_$__cuda_sm10x_tcgen05_guardrail_trap_phase_invalid_during_alloc,@function
        .size           $__internal_1_$__cuda_sm10x_tcgen05_guardrail_trap_phase_invalid_during_alloc,($__internal_2_$__cuda_sm10x_tcgen05_guardrail_trap_unallocated_columns_being_dealloced - $__internal_1_$__cuda_sm10x_tcgen05_guardrail_trap_phase_invalid_during_alloc)
$__internal_1_$__cuda_sm10x_tcgen05_guardrail_trap_phase_invalid_during_alloc:
[----:B------:R-:W-:Y:S05]  /*9290*/  BPT.TRAP 0x1 ;  /* 0x000000040000795c */ /* 0x000fea0000300000 */
[----:B------:R-:W-:-:S04]  /*92a0*/  MOV R5, 0x0 ;  /* 0x0000000000057802 */ /* 0x000fc80000000f00 */
[----:B------:R-:W-:Y:S05]  /*92b0*/  RET.REL.NODEC R4 `(_ZN7cutlass13device_kernelINS_4gemm6kernel13GemmUniversalIN4cute5tupleIJiiiiEEENS1_10collective13CollectiveMmaINS1_35MainloopSm100TmaUmmaWarpSpecializedILi5ELi2ELi4ENS5_IJNS4_1CILi1EEENSA_ILi2EEESB_EEEEENS5_IJNSA_ILi128EEESF_NSA_ILi64EEEEEENS_12float_e5m2_tENS5_IJlSB_lEEESI_SJ_NS4_8TiledMMAINS4_8MMA_AtomIJNS4_10MMA_TraitsINS4_19SM100_MMA_F8F6F4_SSEJSI_SI_fSF_SF_NS4_17integral_constantINS4_4UMMA5MajorELSQ_0EEESR_NSO_INSP_7ScaleInELSS_0EEEST_EEEEEENS4_6LayoutINS5_IJSB_SB_SB_EEENS5_IJNSA_ILi0EEESY_SY_EEEEENS5_IJNS4_10UnderscoreES11_S11_EEEEENS4_23SM90_TMA_LOAD_MULTICASTENS4_14ComposedLayoutINS4_7SwizzleILi2ELi4ELi3EEENS4_18smem_ptr_flag_bitsILi8EEENSW_INS5_IJNSA_ILi8EEESG_EEENS5_IJSG_SB_EEEEEEEvNS4_8identityENS4_13SM90_TMA_LOADES1E_vS1F_EENS_8epilogue10collective18CollectiveEpilogueINS1I_23Sm100TmaWarpSpecializedILi2ELi2ELi64ELb0ELb0EEEJSH_NS5_IJNSW_ISF_SB_EENSW_ISG_SB_EEEEESI_SJ_SI_SJ_NS1I_6fusion15FusionCallbacksIS1M_NS1Q_17LinearCombinationISI_fSI_fLNS_15FloatRoundStyleE2EEESH_S1P_JEEENS4_5SM1004TMEM4LOAD26SM100_TMEM_LOAD_32dp32b64xES1G_S1E_NS4_39AutoVectorizingCopyWithAssumedAlignmentILi128EEENS4_14SM90_TMA_STOREES1E_S21_S21_EEEvvEEEEvNT_6ParamsE) ;  /* 0xffffff6c04507950 */ /* 0x000fea0003c3ffff */
        .weak           $__internal_2_$__cuda_sm10x_tcgen05_guardrail_trap_unallocated_columns_being_dealloced
        .type           $__internal_2_$__cuda_sm10x_tcgen05_guardrail_trap_unallocated_columns_being_dealloced,@function
        .size           $__internal_2_$__cuda_sm10x_tcgen05_guardrail_trap_unallocated_columns_being_dealloced,(.L_x_153 - $__internal_2_$__cuda_sm10x_tcgen05_guardrail_trap_unallocated_columns_being_dealloced)
$__internal_2_$__cuda_sm10x_tcgen05_guardrail_trap_unallocated_columns_being_dealloced:
[----:B------:R-:W-:Y:S05]  /*92c0*/  BPT.TRAP 0x1 ;  /* 0x000000040000795c */ /* 0x000fea0000300000 */
[----:B------:R-:W-:-:S04]  /*92d0*/  HFMA2 R3, -RZ, RZ, 0, 0 ;  /* 0x00000000ff037431 */ /* 0x000fc800000001ff */
[----:B------:R-:W-:Y:S05]  /*92e0*/  RET.REL.NODEC R2 `(_ZN7cutlass13device_kernelINS_4gemm6kernel13GemmUniversalIN4cute5tupleIJiiiiEEENS1_10collective13CollectiveMmaINS1_35MainloopSm100TmaUmmaWarpSpecializedILi5ELi2ELi4ENS5_IJNS4_1CILi1EEENSA_ILi2EEESB_EEEEENS5_IJNSA_ILi128EEESF_NSA_ILi64EEEEEENS_12float_e5m2_tENS5_IJlSB_lEEESI_SJ_NS4_8TiledMMAINS4_8MMA_AtomIJNS4_10MMA_TraitsINS4_19SM100_MMA_F8F6F4_SSEJSI_SI_fSF_SF_NS4_17integral_constantINS4_4UMMA5MajorELSQ_0EEESR_NSO_INSP_7ScaleInELSS_0EEEST_EEEEEENS4_6LayoutINS5_IJSB_SB_SB_EEENS5_IJNSA_ILi0EEESY_SY_EEEEENS5_IJNS4_10UnderscoreES11_S11_EEEEENS4_23SM90_TMA_LOAD_MULTICASTENS4_14ComposedLayoutINS4_7SwizzleILi2ELi4ELi3EEENS4_18smem_ptr_flag_bitsILi8EEENSW_INS5_IJNSA_ILi8EEESG_EEENS5_IJSG_SB_EEEEEEEvNS4_8identityENS4_13SM90_TMA_LOADES1E_vS1F_EENS_8epilogue10collective18CollectiveEpilogueINS1I_23Sm100TmaWarpSpecializedILi2ELi2ELi64ELb0ELb0EEEJSH_NS5_IJNSW_ISF_SB_EENSW_ISG_SB_EEEEESI_SJ_SI_SJ_NS1I_6fusion15FusionCallbacksIS1M_NS1Q_17LinearCombinationISI_fSI_fLNS_15FloatRoundStyleE2EEESH_S1P_JEEENS4_5SM1004TMEM4LOAD26SM100_TMEM_LOAD_32dp32b64xES1G_S1E_NS4_39AutoVectorizingCopyWithAssumedAlignmentILi128EEENS4_14SM90_TMA_STOREES1E_S21_S21_EEEvvEEEEvNT_6ParamsE) ;  /* 0xffffff6c02447950 */ /* 0x000fea0003c3ffff */
.L_x_152:
[----:B------:R-:W-:-:S00]  /*92f0*/  BRA `(.L_x_152) ;  /* 0xfffffffc00fc7947 */ /* 0x000fc0000383ffff */
[----:B------:R-:W-:-:S00]  /*9300*/  NOP ;  /* 0x0000000000007918 */ /* 0x000fc00000000000 */
[----:B------:R-:W-:-:S00]  /*9310*/  NOP ;  /* 0x0000000000007918 */ /* 0x000fc00000000000 */
[----:B------:R-:W-:-:S00]  /*9320*/  NOP ;  /* 0x0000000000007918 */ /* 0x000fc00000000000 */
[----:B------:R-:W-:-:S00]  /*9330*/  NOP ;  /* 0x0000000000007918 */ /* 0x000fc00000000000 */
[----:B------:R-:W-:-:S00]  /*9340*/  NOP ;  /* 0x0000000000007918 */ /* 0x000fc00000000000 */
[----:B------:R-:W-:-:S00]  /*9350*/  NOP ;  /* 0x0000000000007918 */ /* 0x000fc00000000000 */
[----:B------:R-:W-:-:S00]  /*9360*/  NOP ;  /* 0x0000000000007918 */ /* 0x000fc00000000000 */
[----:B------:R-:W-:-:S00]  /*9370*/  NOP ;  /* 0x0000000000007918 */ /* 0x000fc00000000000 */
.L_x_153:


//--------------------- .nv.global.init           --------------------------
	.section	.nv.global.init,"aw",@progbits
.nv.global.init:
	.type		$str$27,@object
	.size		$str$27,($str$28 - $str$27)
$str$27:
        /*0000*/ 	.byte	0x28, 0x61, 0x64, 0x64, 0x72, 0x65, 0x73, 0x73, 0x20, 0x26, 0x20, 0x6d, 0x61, 0x73, 0x6b, 0x29
        /*0010*/ 	.byte	0x20, 0x3d, 0x3d, 0x20, 0x30, 0x00
	.type		$str$28,@object
	.size		$str$28,($str$26 - $str$28)
$str$28:
        /*0016*/ 	.byte	0x2f, 0x74, 0x6d, 0x70, 0x2f, 0x63, 0x75, 0x74, 0x6c, 0x61, 0x73, 0x73, 0x5f, 0x73, 0x77, 0x65
        /*0026*/ 	.byte	0x65, 0x70, 0x5f, 0x73, 0x72, 0x63, 0x2f, 0x69, 0x6e, 0x63, 0x6c, 0x75, 0x64, 0x65, 0x2f, 0x63
        /*0036*/ 	.byte	0x75, 0x74, 0x65, 0x2f, 0x70, 0x6f, 0x69, 0x6e, 0x74, 0x65, 0x72, 0x5f, 0x66, 0x6c, 0x61, 0x67
        /*0046*/ 	.byte	0x67, 0x65, 0x64, 0x2e, 0x68, 0x70, 0x70, 0x00
	.type		$str$26,@object
	.size		$str$26,($str$25 - $str$26)
$str$26:
        /*004e*/ 	.byte	0x2f, 0x74, 0x6d, 0x70, 0x2f, 0x63, 0x75, 0x74, 0x6c, 0x61, 0x73, 0x73, 0x5f, 0x73, 0x77, 0x65
        /*005e*/ 	.byte	0x65, 0x70, 0x5f, 0x73, 0x72, 0x63, 0x2f, 0x69, 0x6e, 0x63, 0x6c, 0x75, 0x64, 0x65, 0x2f, 0x63
        /*006e*/ 	.byte	0x75, 0x74, 0x65, 0x2f, 0x61, 0x74, 0x6f, 0x6d, 0x2f, 0x63, 0x6f, 0x70, 0x79, 0x5f, 0x74, 0x72
        /*007e*/ 	.byte	0x61, 0x69, 0x74, 0x73, 0x5f, 0x73, 0x6d, 0x31, 0x30, 0x30, 0x2e, 0x68, 0x70, 0x70, 0x00
	.type		$str$25,@object
	.size		$str$25,(__unnamed_1 - $str$25)
$str$25:
        /*008d*/ 	.byte	0x28, 0x28, 0x75, 0x69, 0x6e, 0x74, 0x33, 0x32, 0x5f, 0x74, 0x28, 0x74, 0x68, 0x72, 0x65, 0x61
        /*009d*/ 	.byte	0x64, 0x49, 0x64, 0x78, 0x2e, 0x78, 0x29, 0x20, 0x2f, 0x20, 0x33, 0x32, 0x29, 0x20, 0x25, 0x20
        /*00ad*/ 	.byte	0x34, 0x29, 0x20, 0x3d, 0x3d, 0x20, 0x28, 0x28, 0x28, 0x74, 0x6d, 0x65, 0x6d, 0x5f, 0x61, 0x64
        /*00bd*/ 	.byte	0x64, 0x72, 0x20, 0x3e, 0x3e, 0x20, 0x31, 0x36, 0x29, 0x20, 0x2f, 0x20, 0x33, 0x32, 0x29, 0x20
        /*00cd*/ 	.byte	0x25, 0x20, 0x34, 0x29, 0x00
	.type		__unnamed_1,@object
	.size		__unnamed_1,(__unnamed_2 - __unnamed_1)
__unnamed_1:
        /*00d2*/ 	.byte	0x61, 0x75, 0x74, 0x6f, 0x20, 0x63, 0x75, 0x74, 0x65, 0x3a, 0x3a, 0x61, 0x73, 0x5f, 0x70, 0x6f
        /* <DEDUP_REMOVED lines=24> */
        /*0262*/ 	.byte	0x43, 0x3c, 0x38, 0x31, 0x39, 0x32, 0x3e, 0x3e, 0x3e, 0x3e, 0x5d, 0x00
	.type		__unnamed_2,@object
	.size		__unnamed_2,(.L_2 - __unnamed_2)
__unnamed_2:
        /* <DEDUP_REMOVED lines=42> */
        /*050e*/ 	.byte	0x3e, 0x3e, 0x3e, 0x3e, 0x5d, 0x00
.L_2:


//--------------------- .nv.shared._ZN7cutlass13device_kernelINS_4gemm6kernel13GemmUniversalIN4cute5tupleIJiiiiEEENS1_10collective13CollectiveMmaINS1_35MainloopSm100TmaUmmaWarpSpecializedILi5ELi2ELi4ENS5_IJNS4_1CILi1EEENSA_ILi2EEESB_EEEEENS5_IJNSA_ILi128EEESF_NSA_ILi64EEEEEENS_12float_e5m2_tENS5_IJlSB_lEEESI_SJ_NS4_8TiledMMAINS4_8MMA_AtomIJNS4_10MMA_TraitsINS4_19SM100_MMA_F8F6F4_SSEJSI_SI_fSF_SF_NS4_17integral_constantINS4_4UMMA5MajorELSQ_0EEESR_NSO_INSP_7ScaleInELSS_0EEEST_EEEEEENS4_6LayoutINS5_IJSB_SB_SB_EEENS5_IJNSA_ILi0EEESY_SY_EEEEENS5_IJNS4_10UnderscoreES11_S11_EEEEENS4_23SM90_TMA_LOAD_MULTICASTENS4_14ComposedLayoutINS4_7SwizzleILi2ELi4ELi3EEENS4_18smem_ptr_flag_bitsILi8EEENSW_INS5_IJNSA_ILi8EEESG_EEENS5_IJSG_SB_EEEEEEEvNS4_8identityENS4_13SM90_TMA_LOADES1E_vS1F_EENS_8epilogue10collective18CollectiveEpilogueINS1I_23Sm100TmaWarpSpecializedILi2ELi2ELi64ELb0ELb0EEEJSH_NS5_IJNSW_ISF_SB_EENSW_ISG_SB_EEEEESI_SJ_SI_SJ_NS1I_6fusion15FusionCallbacksIS1M_NS1Q_17LinearCombinationISI_fSI_fLNS_15FloatRoundStyleE2EEESH_S1P_JEEENS4_5SM1004TMEM4LOAD26SM100_TMEM_LOAD_32dp32b64xES1G_S1E_NS4_39AutoVectorizingCopyWithAssumedAlignmentILi128EEENS4_14SM90_TMA_STOREES1E_S21_S21_EEEvvEEEEvNT_6ParamsE --------------------------
	.section	.nv.shared._ZN7cutlass13device_kernelINS_4gemm6kernel13GemmUniversalIN4cute5tupleIJiiiiEEENS1_10collective13CollectiveMmaINS1_35MainloopSm100TmaUmmaWarpSpecializedILi5ELi2ELi4ENS5_IJNS4_1CILi1EEENSA_ILi2EEESB_EEEEENS5_IJNSA_ILi128EEESF_NSA_ILi64EEEEEENS_12float_e5m2_tENS5_IJlSB_lEEESI_SJ_NS4_8TiledMMAINS4_8MMA_AtomIJNS4_10MMA_TraitsINS4_19SM100_MMA_F8F6F4_SSEJSI_SI_fSF_SF_NS4_17integral_constantINS4_4UMMA5MajorELSQ_0EEESR_NSO_INSP_7ScaleInELSS_0EEEST_EEEEEENS4_6LayoutINS5_IJSB_SB_SB_EEENS5_IJNSA_ILi0EEESY_SY_EEEEENS5_IJNS4_10UnderscoreES11_S11_EEEEENS4_23SM90_TMA_LOAD_MULTICASTENS4_14ComposedLayoutINS4_7SwizzleILi2ELi4ELi3EEENS4_18smem_ptr_flag_bitsILi8EEENSW_INS5_IJNSA_ILi8EEESG_EEENS5_IJSG_SB_EEEEEEEvNS4_8identityENS4_13SM90_TMA_LOADES1E_vS1F_EENS_8epilogue10collective18CollectiveEpilogueINS1I_23Sm100TmaWarpSpecializedILi2ELi2ELi64ELb0ELb0EEEJSH_NS5_IJNSW_ISF_SB_EENSW_ISG_SB_EEEEESI_SJ_SI_SJ_NS1I_6fusion15FusionCallbacksIS1M_NS1Q_17LinearCombinationISI_fSI_fLNS_15FloatRoundStyleE2EEESH_S1P_JEEENS4_5SM1004TMEM4LOAD26SM100_TMEM_LOAD_32dp32b64xES1G_S1E_NS4_39AutoVectorizingCopyWithAssumedAlignmentILi128EEENS4_14SM90_TMA_STOREES1E_S21_S21_EEEvvEEEEvNT_6ParamsE,"aw",@nobits
	.sectionflags	@""
	.align	16
	.zero		1024


//--------------------- .nv.shared.reserved.0     --------------------------
	.section	.nv.shared.reserved.0,"aw",@nobits
	.weak		__nv_reservedSMEM_offset_0_alias
	.size		__nv_reservedSMEM_offset_0_alias, 0, 64
	.other		__nv_reservedSMEM_offset_0_alias,@"STO_CUDA_RESERVED_SHARED STV_DEFAULT"
__nv_reservedSMEM_offset_0_alias:
	.zero		0
.nv.shared.reserved.0:
	.zero		64
	.weak		__nv_reservedSMEM_tcgen05_partition
	.type		__nv_reservedSMEM_tcgen05_partition,@object
	.size		__nv_reservedSMEM_tcgen05_partition,(.L_0 - __nv_reservedSMEM_tcgen05_partition)
__nv_reservedSMEM_tcgen05_partition:
	.zero		32
.L_0:


//--------------------- .nv.global                --------------------------
	.section	.nv.global,"aw",@nobits
.nv.global:
	.type		_ZN39_INTERNAL_b22d0587_4_k_cu_8dc1df08_95524cute1_E,@object
	.size		_ZN39_INTERNAL_b22d0587_4_k_cu_8dc1df08_95524cute1_E,(_ZN39_INTERNAL_b22d0587_4_k_cu_8dc1df08_95524cuda3std3__45__cpo6cbeginE - _ZN39_INTERNAL_b22d0587_4_k_cu_8dc1df08_95524cute1_E)
_ZN39_INTERNAL_b22d0587_4_k_cu_8dc1df08_95524cute1_E:
	.zero		1
	.type		_ZN39_INTERNAL_b22d0587_4_k_cu_8dc1df08_95524cuda3std3__45__cpo6cbeginE,@object
	.size		_ZN39_INTERNAL_b22d0587_4_k_cu_8dc1df08_95524cuda3std3__45__cpo6cbeginE,(_ZN39_INTERNAL_b22d0587_4_k_cu_8dc1df08_95524cuda3std3__48in_placeE - _ZN39_INTERNAL_b22d0587_4_k_cu_8dc1df08_95524cuda3std3__45__cpo6cbeginE)
_ZN39_INTERNAL_b22d0587_4_k_cu_8dc1df08_95524cuda3std3__45__cpo6cbeginE:
	.zero		1
	.type		_ZN39_INTERNAL_b22d0587_4_k_cu_8dc1df08_95524cuda3std3__48in_placeE,@object
	.size		_ZN39_INTERNAL_b22d0587_4_k_cu_8dc1df08_95524cuda3std3__48in_placeE,(_ZN39_INTERNAL_b22d0587_4_k_cu_8dc1df08_95524cuda3std6ranges3__45__cpo9iter_moveE - _ZN39_INTERNAL_b22d0587_4_k_cu_8dc1df08_95524cuda3std3__48in_placeE)
_ZN39_INTERNAL_b22d0587_4_k_cu_8dc1df08_95524cuda3std3__48in_placeE:
	.zero		1
	.type		_ZN39_INTERNAL_b22d0587_4_k_cu_8dc1df08_95524cuda3std6ranges3__45__cpo9iter_moveE,@object
	.size		_ZN39_INTERNAL_b22d0587_4_k_cu_8dc1df08_95524cuda3std6ranges3__45__cpo9iter_moveE,(_ZN39_INTERNAL_b22d0587_4_k_cu_8dc1df08_95524cuda3std3__45__cpo5beginE - _ZN39_INTERNAL_b22d0587_4_k_cu_8dc1df08_95524cuda3std6ranges3__45__cpo9iter_moveE)
_ZN39_INTERNAL_b22d0587_4_k_cu_8dc1df08_95524cuda3std6ranges3__45__cpo9iter_moveE:
	.zero		1
	.type		_ZN39_INTERNAL_b22d0587_4_k_cu_8dc1df08_95524cuda3std3__45__cpo5beginE,@object
	.size		_ZN39_INTERNAL_b22d0587_4_k_cu_8dc1df08_95524cuda3std3__45__cpo5beginE,(_ZN39_INTERNAL_b22d0587_4_k_cu_8dc1df08_95524cuda3std3__441_GLOBAL__N__b22d0587_4_k_cu_8dc1df08_95526ignoreE - _ZN39_INTERNAL_b22d0587_4_k_cu_8dc1df08_95524cuda3std3__45__cpo5beginE)
_ZN39_INTERNAL_b22d0587_4_k_cu_8dc1df08_95524cuda3std3__45__cpo5beginE:
	.zero		1
	.type		_ZN39_INTERNAL_b22d0587_4_k_cu_8dc1df08_95524cuda3std3__441_GLOBAL__N__b22d0587_4_k_cu_8dc1df08_95526ignoreE,@object
	.size		_ZN39_INTERNAL_b22d0587_4_k_cu_8dc1df08_95524cuda3std3__441_GLOBAL__N__b22d0587_4_k_cu_8dc1df08_95526ignoreE,(_ZN39_INTERNAL_b22d0587_4_k_cu_8dc1df08_95524cute7productE - _ZN39_INTERNAL_b22d0587_4_k_cu_8dc1df08_95524cuda3std3__441_GLOBAL__N__b22d0587_4_k_cu_8dc1df08_95526ignoreE)
_ZN39_INTERNAL_b22d0587_4_k_cu_8dc1df08_95524cuda3std3__441_GLOBAL__N__b22d0587_4_k_cu_8dc1df08_95526ignoreE:
	.zero		1
	.type		_ZN39_INTERNAL_b22d0587_4_k_cu_8dc1df08_95524cute7productE,@object
	.size		_ZN39_INTERNAL_b22d0587_4_k_cu_8dc1df08_95524cute7productE,(_ZN39_INTERNAL_b22d0587_4_k_cu_8dc1df08_95524cuda3std3__45__cpo3endE - _ZN39_INTERNAL_b22d0587_4_k_cu_8dc1df08_95524cute7productE)
_ZN39_INTERNAL_b22d0587_4_k_cu_8dc1df08_95524cute7productE:
	.zero		1
	.type		_ZN39_INTERNAL_b22d0587_4_k_cu_8dc1df08_95524cuda3std3__45__cpo3endE,@object
	.size		_ZN39_INTERNAL_b22d0587_4_k_cu_8dc1df08_95524cuda3std3__45__cpo3endE,(_ZN39_INTERNAL_b22d0587_4_k_cu_8dc1df08_95524cuda3std3__419piecewise_constructE - _ZN39_INTERNAL_b22d0587_4_k_cu_8dc1df08_95524cuda3std3__45__cpo3endE)
_ZN39_INTERNAL_b22d0587_4_k_cu_8dc1df08_95524cuda3std3__45__cpo3endE:
	.zero		1
	.type		_ZN39_INTERNAL_b22d0587_4_k_cu_8dc1df08_95524cuda3std3__419piecewise_constructE,@object
	.size		_ZN39_INTERNAL_b22d0587_4_k_cu_8dc1df08_95524cuda3std3__419piecewise_constructE,(_ZN39_INTERNAL_b22d0587_4_k_cu_8dc1df08_95524cuda3std3__45__cpo4cendE - _ZN39_INTERNAL_b22d0587_4_k_cu_8dc1df08_95524cuda3std3__419piecewise_constructE)
_ZN39_INTERNAL_b22d0587_4_k_cu_8dc1df08_95524cuda3std3__419piecewise_constructE:
	.zero		1
	.type		_ZN39_INTERNAL_b22d0587_4_k_cu_8dc1df08_95524cuda3std3__45__cpo4cendE,@object
	.size		_ZN39_INTERNAL_b22d0587_4_k_cu_8dc1df08_95524cuda3std3__45__cpo4cendE,(_ZN39_INTERNAL_b22d0587_4_k_cu_8dc1df08_95524cuda3std6ranges3__45__cpo4swapE - _ZN39_INTERNAL_b22d0587_4_k_cu_8dc1df08_95524cuda3std3__45__cpo4cendE)
_ZN39_INTERNAL_b22d0587_4_k_cu_8dc1df08_95524cuda3std3__45__cpo4cendE:
	.zero		1
	.type		_ZN39_INTERNAL_b22d0587_4_k_cu_8dc1df08_95524cuda3std6ranges3__45__cpo4swapE,@object
	.size		_ZN39_INTERNAL_b22d0587_4_k_cu_8dc1df08_95524cuda3std6ranges3__45__cpo4swapE,(.L_10 - _ZN39_INTERNAL_b22d0587_4_k_cu_8dc1df08_95524cuda3std6ranges3__45__cpo4swapE)
_ZN39_INTERNAL_b22d0587_4_k_cu_8dc1df08_95524cuda3std6ranges3__45__cpo4swapE:
	.zero		1
.L_10:


//--------------------- .nv.constant0._ZN7cutlass13device_kernelINS_4gemm6kernel13GemmUniversalIN4cute5tupleIJiiiiEEENS1_10collective13CollectiveMmaINS1_35MainloopSm100TmaUmmaWarpSpecializedILi5ELi2ELi4ENS5_IJNS4_1CILi1EEENSA_ILi2EEESB_EEEEENS5_IJNSA_ILi128EEESF_NSA_ILi64EEEEEENS_12float_e5m2_tENS5_IJlSB_lEEESI_SJ_NS4_8TiledMMAINS4_8MMA_AtomIJNS4_10MMA_TraitsINS4_19SM100_MMA_F8F6F4_SSEJSI_SI_fSF_SF_NS4_17integral_constantINS4_4UMMA5MajorELSQ_0EEESR_NSO_INSP_7ScaleInELSS_0EEEST_EEEEEENS4_6LayoutINS5_IJSB_SB_SB_EEENS5_IJNSA_ILi0EEESY_SY_EEEEENS5_IJNS4_10UnderscoreES11_S11_EEEEENS4_23SM90_TMA_LOAD_MULTICASTENS4_14ComposedLayoutINS4_7SwizzleILi2ELi4ELi3EEENS4_18smem_ptr_flag_bitsILi8EEENSW_INS5_IJNSA_ILi8EEESG_EEENS5_IJSG_SB_EEEEEEEvNS4_8identityENS4_13SM90_TMA_LOADES1E_vS1F_EENS_8epilogue10collective18CollectiveEpilogueINS1I_23Sm100TmaWarpSpecializedILi2ELi2ELi64ELb0ELb0EEEJSH_NS5_IJNSW_ISF_SB_EENSW_ISG_SB_EEEEESI_SJ_SI_SJ_NS1I_6fusion15FusionCallbacksIS1M_NS1Q_17LinearCombinationISI_fSI_fLNS_15FloatRoundStyleE2EEESH_S1P_JEEENS4_5SM1004TMEM4LOAD26SM100_TMEM_LOAD_32dp32b64xES1G_S1E_NS4_39AutoVectorizingCopyWithAssumedAlignmentILi128EEENS4_14SM90_TMA_STOREES1E_S21_S21_EEEvvEEEEvNT_6ParamsE --------------------------
	.section	.nv.constant0._ZN7cutlass13device_kernelINS_4gemm6kernel13GemmUniversalIN4cute5tupleIJiiiiEEENS1_10collective13CollectiveMmaINS1_35MainloopSm100TmaUmmaWarpSpecializedILi5ELi2ELi4ENS5_IJNS4_1CILi1EEENSA_ILi2EEESB_EEEEENS5_IJNSA_ILi128EEESF_NSA_ILi64EEEEEENS_12float_e5m2_tENS5_IJlSB_lEEESI_SJ_NS4_8TiledMMAINS4_8MMA_AtomIJNS4_10MMA_TraitsINS4_19SM100_MMA_F8F6F4_SSEJSI_SI_fSF_SF_NS4_17integral_constantINS4_4UMMA5MajorELSQ_0EEESR_NSO_INSP_7ScaleInELSS_0EEEST_EEEEEENS4_6LayoutINS5_IJSB_SB_SB_EEENS5_IJNSA_ILi0EEESY_SY_EEEEENS5_IJNS4_10UnderscoreES11_S11_EEEEENS4_23SM90_TMA_LOAD_MULTICASTENS4_14ComposedLayoutINS4_7SwizzleILi2ELi4ELi3EEENS4_18smem_ptr_flag_bitsILi8EEENSW_INS5_IJNSA_ILi8EEESG_EEENS5_IJSG_SB_EEEEEEEvNS4_8identityENS4_13SM90_TMA_LOADES1E_vS1F_EENS_8epilogue10collective18CollectiveEpilogueINS1I_23Sm100TmaWarpSpecializedILi2ELi2ELi64ELb0ELb0EEEJSH_NS5_IJNSW_ISF_SB_EENSW_ISG_SB_EEEEESI_SJ_SI_SJ_NS1I_6fusion15FusionCallbacksIS1M_NS1Q_17LinearCombinationISI_fSI_fLNS_15FloatRoundStyleE2EEESH_S1P_JEEENS4_5SM1004TMEM4LOAD26SM100_TMEM_LOAD_32dp32b64xES1G_S1E_NS4_39AutoVectorizingCopyWithAssumedAlignmentILi128EEENS4_14SM90_TMA_STOREES1E_S21_S21_EEEvvEEEEvNT_6ParamsE,"a",@progbits
	.sectionflags	@""
	.align	4
.nv.constant0._ZN7cutlass13device_kernelINS_4gemm6kernel13GemmUniversalIN4cute5tupleIJiiiiEEENS1_10collective13CollectiveMmaINS1_35MainloopSm100TmaUmmaWarpSpecializedILi5ELi2ELi4ENS5_IJNS4_1CILi1EEENSA_ILi2EEESB_EEEEENS5_IJNSA_ILi128EEESF_NSA_ILi64EEEEEENS_12float_e5m2_tENS5_IJlSB_lEEESI_SJ_NS4_8TiledMMAINS4_8MMA_AtomIJNS4_10MMA_TraitsINS4_19SM100_MMA_F8F6F4_SSEJSI_SI_fSF_SF_NS4_17integral_constantINS4_4UMMA5MajorELSQ_0EEESR_NSO_INSP_7ScaleInELSS_0EEEST_EEEEEENS4_6LayoutINS5_IJSB_SB_SB_EEENS5_IJNSA_ILi0EEESY_SY_EEEEENS5_IJNS4_10UnderscoreES11_S11_EEEEENS4_23SM90_TMA_LOAD_MULTICASTENS4_14ComposedLayoutINS4_7SwizzleILi2ELi4ELi3EEENS4_18smem_ptr_flag_bitsILi8EEENSW_INS5_IJNSA_ILi8EEESG_EEENS5_IJSG_SB_EEEEEEEvNS4_8identityENS4_13SM90_TMA_LOADES1E_vS1F_EENS_8epilogue10collective18CollectiveEpilogueINS1I_23Sm100TmaWarpSpecializedILi2ELi2ELi64ELb0ELb0EEEJSH_NS5_IJNSW_ISF_SB_EENSW_ISG_SB_EEEEESI_SJ_SI_SJ_NS1I_6fusion15FusionCallbacksIS1M_NS1Q_17LinearCombinationISI_fSI_fLNS_15FloatRoundStyleE2EEESH_S1P_JEEENS4_5SM1004TMEM4LOAD26SM100_TMEM_LOAD_32dp32b64xES1G_S1E_NS4_39AutoVectorizingCopyWithAssumedAlignmentILi128EEENS4_14SM90_TMA_STOREES1E_S21_S21_EEEvvEEEEvNT_6ParamsE:
	.zero		2944


//--------------------- SYMBOLS --------------------------

	.type		.nv.reservedSmem.offset0,@object
	.size		.nv.reservedSmem.offset0,0x4
	.type		.nv.reservedSmem.cap,@object
	.size		.nv.reservedSmem.cap,0x4
	.type		__assertfail,@function
